	.target	sm_100a

	.elftype	@"ET_EXEC"


//--------------------- .note.nv.tkinfo           --------------------------
	.section	.note.nv.tkinfo,"",@"SHT_NOTE"
	.sectionflags	@"SHF_NOTE_NV_TKINFO"
	.tkinfo
        /*0018*/ 	.word	0x00000002
        /*0030*/ 	.string	""
        /*0030*/ 	.string	"ptxas"
        /*0030*/ 	.string	"Cuda compilation tools, release 13.0, V13.0.88"
        /*0030*/ 	.string	"Build cuda_13.0.r13.0/compiler.36424714_0"
        /*0030*/ 	.string	"-arch sm_100a -m 64 "



//--------------------- .note.nv.cuinfo           --------------------------
	.section	.note.nv.cuinfo,"",@"SHT_NOTE"
	.sectionflags	@"SHF_NOTE_NV_CUINFO"
        /*0018*/ 	.short	0x0002
        /*001a*/ 	.short	0x0064
        /*001c*/ 	.short	0x0082
	.zero		2


//--------------------- .nv.info                  --------------------------
	.section	.nv.info,"",@"SHT_CUDA_INFO"
	.align	4


	//----- nvinfo : EIATTR_REGCOUNT
	.align		4
        /*0000*/ 	.byte	0x04, 0x2f
        /*0002*/ 	.short	(.L_19 - .L_18)
	.align		4
.L_18:
        /*0004*/ 	.word	index@(_ZN7cutlass13device_kernelINS_4gemm6kernel13GemmUniversalIN4cute5tupleIJiiiiEEENS1_10collective13CollectiveMmaINS1_35MainloopSm100TmaUmmaWarpSpecializedILi16ELi2ELi4ENS5_IJNS4_1CILi2EEENSA_ILi4EEENSA_ILi1EEEEEEEENS5_IJNSA_ILi256EEENSA_ILi128EEENSA_ILi32EEEEEENS_10bfloat16_tENS5_IJlSD_lEEESK_SL_NS4_8TiledMMAINS4_8MMA_AtomIJNS4_26SM100_MMA_F16BF16_2x1SM_SSISK_SK_fLi256ELi128ELNS4_4UMMA5MajorE0ELSQ_0ELNSP_7ScaleInE0ELSR_0EEEEEENS4_6LayoutINS5_IJSD_SD_SD_EEENS5_IJNSA_ILi0EEESW_SW_EEEEENS5_IJNS4_10UnderscoreESZ_SZ_EEEEENS4_28SM100_TMA_2SM_LOAD_MULTICASTENS4_14ComposedLayoutINS4_7SwizzleILi2ELi4ELi3EEENS4_18smem_ptr_flag_bitsILi16EEENSU_INS5_IJNSA_ILi8EEESI_EEENS5_IJSI_SD_EEEEEEEvNS4_8identityENS4_18SM100_TMA_2SM_LOADES1C_vS1D_EENS_8epilogue10collective18CollectiveEpilogueINS1G_23Sm100TmaWarpSpecializedILi4ELi2ELi32ELb1ELb0EEEJNS5_IJSH_SH_SI_EEENS5_IJNSU_ISH_SD_EENSU_ISI_SD_EEEEESK_SL_SK_SL_NS1G_6fusion15FusionCallbacksIS1K_NS1P_17LinearCombinationISK_fSK_fLNS_15FloatRoundStyleE2EEES1L_S1O_JEEENS4_5SM1004TMEM4LOAD26SM100_TMEM_LOAD_32dp32b32xENS4_13SM90_TMA_LOADES1C_NS4_39AutoVectorizingCopyWithAssumedAlignmentILi128EEENS4_14SM90_TMA_STOREES1C_S21_S21_EEEvvEEEEvNT_6ParamsE)
        /*0008*/ 	.word	0x0000007a


	//----- nvinfo : EIATTR_FRAME_SIZE
	.align		4
.L_19:
        /*000c*/ 	.byte	0x04, 0x11
        /*000e*/ 	.short	(.L_21 - .L_20)
	.align		4
.L_20:
        /*0010*/ 	.word	index@($__internal_2_$__cuda_sm10x_tcgen05_guardrail_trap_unallocated_columns_being_dealloced)
        /*0014*/ 	.word	0x00000000


	//----- nvinfo : EIATTR_FRAME_SIZE
	.align		4
.L_21:
        /*0018*/ 	.byte	0x04, 0x11
        /*001a*/ 	.short	(.L_23 - .L_22)
	.align		4
.L_22:
        /*001c*/ 	.word	index@($__internal_1_$__cuda_sm10x_tcgen05_guardrail_trap_phase_invalid_during_alloc)
        /*0020*/ 	.word	0x00000000


	//----- nvinfo : EIATTR_FRAME_SIZE
	.align		4
.L_23:
        /*0024*/ 	.byte	0x04, 0x11
        /*0026*/ 	.short	(.L_25 - .L_24)
	.align		4
.L_24:
        /*0028*/ 	.word	index@($__internal_0_$__cuda_sm10x_tcgen05_guardrail_trap_col_being_dealloced_not_returned_by_alloc)
        /*002c*/ 	.word	0x00000000


	//----- nvinfo : EIATTR_FRAME_SIZE
	.align		4
.L_25:
        /*0030*/ 	.byte	0x04, 0x11
        /*0032*/ 	.short	(.L_27 - .L_26)
	.align		4
.L_26:
        /*0034*/ 	.word	index@(_ZN7cutlass13device_kernelINS_4gemm6kernel13GemmUniversalIN4cute5tupleIJiiiiEEENS1_10collective13CollectiveMmaINS1_35MainloopSm100TmaUmmaWarpSpecializedILi16ELi2ELi4ENS5_IJNS4_1CILi2EEENSA_ILi4EEENSA_ILi1EEEEEEEENS5_IJNSA_ILi256EEENSA_ILi128EEENSA_ILi32EEEEEENS_10bfloat16_tENS5_IJlSD_lEEESK_SL_NS4_8TiledMMAINS4_8MMA_AtomIJNS4_26SM100_MMA_F16BF16_2x1SM_SSISK_SK_fLi256ELi128ELNS4_4UMMA5MajorE0ELSQ_0ELNSP_7ScaleInE0ELSR_0EEEEEENS4_6LayoutINS5_IJSD_SD_SD_EEENS5_IJNSA_ILi0EEESW_SW_EEEEENS5_IJNS4_10UnderscoreESZ_SZ_EEEEENS4_28SM100_TMA_2SM_LOAD_MULTICASTENS4_14ComposedLayoutINS4_7SwizzleILi2ELi4ELi3EEENS4_18smem_ptr_flag_bitsILi16EEENSU_INS5_IJNSA_ILi8EEESI_EEENS5_IJSI_SD_EEEEEEEvNS4_8identityENS4_18SM100_TMA_2SM_LOADES1C_vS1D_EENS_8epilogue10collective18CollectiveEpilogueINS1G_23Sm100TmaWarpSpecializedILi4ELi2ELi32ELb1ELb0EEEJNS5_IJSH_SH_SI_EEENS5_IJNSU_ISH_SD_EENSU_ISI_SD_EEEEESK_SL_SK_SL_NS1G_6fusion15FusionCallbacksIS1K_NS1P_17LinearCombinationISK_fSK_fLNS_15FloatRoundStyleE2EEES1L_S1O_JEEENS4_5SM1004TMEM4LOAD26SM100_TMEM_LOAD_32dp32b32xENS4_13SM90_TMA_LOADES1C_NS4_39AutoVectorizingCopyWithAssumedAlignmentILi128EEENS4_14SM90_TMA_STOREES1C_S21_S21_EEEvvEEEEvNT_6ParamsE)
        /*0038*/ 	.word	0x00000000


	//----- nvinfo : EIATTR_MIN_STACK_SIZE
	.align		4
.L_27:
        /*003c*/ 	.byte	0x04, 0x12
        /*003e*/ 	.short	(.L_29 - .L_28)
	.align		4
.L_28:
        /*0040*/ 	.word	index@(_ZN7cutlass13device_kernelINS_4gemm6kernel13GemmUniversalIN4cute5tupleIJiiiiEEENS1_10collective13CollectiveMmaINS1_35MainloopSm100TmaUmmaWarpSpecializedILi16ELi2ELi4ENS5_IJNS4_1CILi2EEENSA_ILi4EEENSA_ILi1EEEEEEEENS5_IJNSA_ILi256EEENSA_ILi128EEENSA_ILi32EEEEEENS_10bfloat16_tENS5_IJlSD_lEEESK_SL_NS4_8TiledMMAINS4_8MMA_AtomIJNS4_26SM100_MMA_F16BF16_2x1SM_SSISK_SK_fLi256ELi128ELNS4_4UMMA5MajorE0ELSQ_0ELNSP_7ScaleInE0ELSR_0EEEEEENS4_6LayoutINS5_IJSD_SD_SD_EEENS5_IJNSA_ILi0EEESW_SW_EEEEENS5_IJNS4_10UnderscoreESZ_SZ_EEEEENS4_28SM100_TMA_2SM_LOAD_MULTICASTENS4_14ComposedLayoutINS4_7SwizzleILi2ELi4ELi3EEENS4_18smem_ptr_flag_bitsILi16EEENSU_INS5_IJNSA_ILi8EEESI_EEENS5_IJSI_SD_EEEEEEEvNS4_8identityENS4_18SM100_TMA_2SM_LOADES1C_vS1D_EENS_8epilogue10collective18CollectiveEpilogueINS1G_23Sm100TmaWarpSpecializedILi4ELi2ELi32ELb1ELb0EEEJNS5_IJSH_SH_SI_EEENS5_IJNSU_ISH_SD_EENSU_ISI_SD_EEEEESK_SL_SK_SL_NS1G_6fusion15FusionCallbacksIS1K_NS1P_17LinearCombinationISK_fSK_fLNS_15FloatRoundStyleE2EEES1L_S1O_JEEENS4_5SM1004TMEM4LOAD26SM100_TMEM_LOAD_32dp32b32xENS4_13SM90_TMA_LOADES1C_NS4_39AutoVectorizingCopyWithAssumedAlignmentILi128EEENS4_14SM90_TMA_STOREES1C_S21_S21_EEEvvEEEEvNT_6ParamsE)
        /*0044*/ 	.word	0x00000000
.L_29:


//--------------------- .nv.compat                --------------------------
	.section	.nv.compat,"",@"SHT_CUDA_COMPAT_INFO"
	.align	4
        /*0000*/ 	.byte	0x02, 0x09, 0x01, 0x00, 0x02, 0x02, 0x02, 0x00, 0x02, 0x05, 0x05, 0x00, 0x03, 0x07, 0x01, 0x01
        /*0010*/ 	.byte	0x02, 0x03, 0x01, 0x00, 0x02, 0x06, 0x01, 0x00, 0x04, 0x0b, 0x08, 0x00, 0x09, 0x00, 0x00, 0x00
        /*0020*/ 	.byte	0x00, 0x00, 0x00, 0x00


//--------------------- .nv.info._ZN7cutlass13device_kernelINS_4gemm6kernel13GemmUniversalIN4cute5tupleIJiiiiEEENS1_10collective13CollectiveMmaINS1_35MainloopSm100TmaUmmaWarpSpecializedILi16ELi2ELi4ENS5_IJNS4_1CILi2EEENSA_ILi4EEENSA_ILi1EEEEEEEENS5_IJNSA_ILi256EEENSA_ILi128EEENSA_ILi32EEEEEENS_10bfloat16_tENS5_IJlSD_lEEESK_SL_NS4_8TiledMMAINS4_8MMA_AtomIJNS4_26SM100_MMA_F16BF16_2x1SM_SSISK_SK_fLi256ELi128ELNS4_4UMMA5MajorE0ELSQ_0ELNSP_7ScaleInE0ELSR_0EEEEEENS4_6LayoutINS5_IJSD_SD_SD_EEENS5_IJNSA_ILi0EEESW_SW_EEEEENS5_IJNS4_10UnderscoreESZ_SZ_EEEEENS4_28SM100_TMA_2SM_LOAD_MULTICASTENS4_14ComposedLayoutINS4_7SwizzleILi2ELi4ELi3EEENS4_18smem_ptr_flag_bitsILi16EEENSU_INS5_IJNSA_ILi8EEESI_EEENS5_IJSI_SD_EEEEEEEvNS4_8identityENS4_18SM100_TMA_2SM_LOADES1C_vS1D_EENS_8epilogue10collective18CollectiveEpilogueINS1G_23Sm100TmaWarpSpecializedILi4ELi2ELi32ELb1ELb0EEEJNS5_IJSH_SH_SI_EEENS5_IJNSU_ISH_SD_EENSU_ISI_SD_EEEEESK_SL_SK_SL_NS1G_6fusion15FusionCallbacksIS1K_NS1P_17LinearCombinationISK_fSK_fLNS_15FloatRoundStyleE2EEES1L_S1O_JEEENS4_5SM1004TMEM4LOAD26SM100_TMEM_LOAD_32dp32b32xENS4_13SM90_TMA_LOADES1C_NS4_39AutoVectorizingCopyWithAssumedAlignmentILi128EEENS4_14SM90_TMA_STOREES1C_S21_S21_EEEvvEEEEvNT_6ParamsE --------------------------
	.section	.nv.info._ZN7cutlass13device_kernelINS_4gemm6kernel13GemmUniversalIN4cute5tupleIJiiiiEEENS1_10collective13CollectiveMmaINS1_35MainloopSm100TmaUmmaWarpSpecializedILi16ELi2ELi4ENS5_IJNS4_1CILi2EEENSA_ILi4EEENSA_ILi1EEEEEEEENS5_IJNSA_ILi256EEENSA_ILi128EEENSA_ILi32EEEEEENS_10bfloat16_tENS5_IJlSD_lEEESK_SL_NS4_8TiledMMAINS4_8MMA_AtomIJNS4_26SM100_MMA_F16BF16_2x1SM_SSISK_SK_fLi256ELi128ELNS4_4UMMA5MajorE0ELSQ_0ELNSP_7ScaleInE0ELSR_0EEEEEENS4_6LayoutINS5_IJSD_SD_SD_EEENS5_IJNSA_ILi0EEESW_SW_EEEEENS5_IJNS4_10UnderscoreESZ_SZ_EEEEENS4_28SM100_TMA_2SM_LOAD_MULTICASTENS4_14ComposedLayoutINS4_7SwizzleILi2ELi4ELi3EEENS4_18smem_ptr_flag_bitsILi16EEENSU_INS5_IJNSA_ILi8EEESI_EEENS5_IJSI_SD_EEEEEEEvNS4_8identityENS4_18SM100_TMA_2SM_LOADES1C_vS1D_EENS_8epilogue10collective18CollectiveEpilogueINS1G_23Sm100TmaWarpSpecializedILi4ELi2ELi32ELb1ELb0EEEJNS5_IJSH_SH_SI_EEENS5_IJNSU_ISH_SD_EENSU_ISI_SD_EEEEESK_SL_SK_SL_NS1G_6fusion15FusionCallbacksIS1K_NS1P_17LinearCombinationISK_fSK_fLNS_15FloatRoundStyleE2EEES1L_S1O_JEEENS4_5SM1004TMEM4LOAD26SM100_TMEM_LOAD_32dp32b32xENS4_13SM90_TMA_LOADES1C_NS4_39AutoVectorizingCopyWithAssumedAlignmentILi128EEENS4_14SM90_TMA_STOREES1C_S21_S21_EEEvvEEEEvNT_6ParamsE,"",@"SHT_CUDA_INFO"
	.sectionflags	@""
	.align	4


	//----- nvinfo : EIATTR_CUDA_API_VERSION
	.align		4
        /*0000*/ 	.byte	0x04, 0x37
        /*0002*/ 	.short	(.L_31 - .L_30)
.L_30:
        /*0004*/ 	.word	0x00000082


	//----- nvinfo : EIATTR_KPARAM_INFO
	.align		4
.L_31:
        /*0008*/ 	.byte	0x04, 0x17
        /*000a*/ 	.short	(.L_33 - .L_32)
.L_32:
        /*000c*/ 	.word	0x00000000
        /*0010*/ 	.short	0x0000
        /*0012*/ 	.short	0x0000
        /*0014*/ 	.byte	0x00, 0xf0, 0x01, 0x20


	//----- nvinfo : EIATTR_AT_ENTRY_FRAGMENTS
	.align		4
.L_33:
        /*0018*/ 	.byte	0x04, 0x4f
        /*001a*/ 	.short	(.L_35 - .L_34)


	//   ....[0]....
.L_34:
        /*001c*/ 	.word	0x00000007


	//----- nvinfo : EIATTR_RESERVED_SMEM_USED
	.align		4
.L_35:
        /*0020*/ 	.byte	0x01, 0x41
	.zero		2


	//----- nvinfo : EIATTR_SPARSE_MMA_MASK
	.align		4
        /*0024*/ 	.byte	0x03, 0x50
        /*0026*/ 	.short	0x0000


	//----- nvinfo : EIATTR_TCGEN05_2CTA_USED
	.align		4
        /*0028*/ 	.byte	0x01, 0x52
	.zero		2


	//----- nvinfo : EIATTR_MAXREG_COUNT
	.align		4
        /*002c*/ 	.byte	0x03, 0x1b
        /*002e*/ 	.short	0x00ff


	//----- nvinfo : EIATTR_NUM_BARRIERS
	.align		4
        /*0030*/ 	.byte	0x02, 0x4c
        /*0032*/ 	.byte	0x07
	.zero		1


	//----- nvinfo : EIATTR_EXTERNS
	.align		4
        /*0034*/ 	.byte	0x04, 0x0f
        /*0036*/ 	.short	(.L_37 - .L_36)


	//   ....[0]....
	.align		4
.L_36:
        /*0038*/ 	.word	index@(__assertfail)


	//----- nvinfo : EIATTR_MERCURY_ISA_VERSION
	.align		4
.L_37:
        /*003c*/ 	.byte	0x03, 0x5f
        /*003e*/ 	.short	0x0101


	//----- nvinfo : EIATTR_INT_WARP_WIDE_INSTR_OFFSETS
	.align		4
        /*0040*/ 	.byte	0x04, 0x31
        /*0042*/ 	.short	(.L_39 - .L_38)


	//   ....[0]....
.L_38:
        /*0044*/ 	.word	0x00000f80


	//   ....[1]....
        /*0048*/ 	.word	0x00001030


	//   ....[2]....
        /*004c*/ 	.word	0x00004bb0


	//   ....[3]....
        /*0050*/ 	.word	0x00004bd0


	//   ....[4]....
        /*0054*/ 	.word	0x00004c00


	//   ....[5]....
        /*0058*/ 	.word	0x00005780


	//   ....[6]....
        /*005c*/ 	.word	0x000057f0


	//   ....[7]....
        /*0060*/ 	.word	0x000058c0


	//   ....[8]....
        /*0064*/ 	.word	0x00005940


	//   ....[9]....
        /*0068*/ 	.word	0x00005a30


	//   ....[10]....
        /*006c*/ 	.word	0x00005ab0


	//   ....[11]....
        /*0070*/ 	.word	0x00005b90


	//   ....[12]....
        /*0074*/ 	.word	0x00005c40


	//----- nvinfo : EIATTR_COOP_GROUP_MASK_REGIDS
	.align		4
.L_39:
        /*0078*/ 	.byte	0x04, 0x29
        /*007a*/ 	.short	(.L_41 - .L_40)


	//   ....[0]....
.L_40:
        /*007c*/ 	.word	0xffffffff


	//   ....[1]....
        /*0080*/ 	.word	0xffffffff


	//   ....[2]....
        /*0084*/ 	.word	0xffffffff


	//   ....[3]....
        /*0088*/ 	.word	0xffffffff


	//   ....[4]....
        /*008c*/ 	.word	0xffffffff


	//   ....[5]....
        /*0090*/ 	.word	0xffffffff


	//   ....[6]....
        /*0094*/ 	.word	0xffffffff


	//   ....[7]....
        /*0098*/ 	.word	0xffffffff


	//   ....[8]....
        /*009c*/ 	.word	0xffffffff


	//   ....[9]....
        /*00a0*/ 	.word	0xffffffff


	//   ....[10]....
        /*00a4*/ 	.word	0xffffffff


	//   ....[11]....
        /*00a8*/ 	.word	0xffffffff


	//   ....[12]....
        /*00ac*/ 	.word	0xffffffff


	//   ....[13]....
        /*00b0*/ 	.word	0xffffffff


	//----- nvinfo : EIATTR_COOP_GROUP_INSTR_OFFSETS
	.align		4
.L_41:
        /*00b4*/ 	.byte	0x04, 0x28
        /*00b6*/ 	.short	(.L_43 - .L_42)


	//   ....[0]....
.L_42:
        /*00b8*/ 	.word	0x000000b0


	//   ....[1]....
        /*00bc*/ 	.word	0x00000510


	//   ....[2]....
        /*00c0*/ 	.word	0x00000890


	//   ....[3]....
        /*00c4*/ 	.word	0x00000a30


	//   ....[4]....
        /*00c8*/ 	.word	0x00000b30


	//   ....[5]....
        /*00cc*/ 	.word	0x00000ca0


	//   ....[6]....
        /*00d0*/ 	.word	0x00000e40


	//   ....[7]....
        /*00d4*/ 	.word	0x000010a0


	//   ....[8]....
        /*00d8*/ 	.word	0x000024c0


	//   ....[9]....
        /*00dc*/ 	.word	0x00003a70


	//   ....[10]....
        /*00e0*/ 	.word	0x00003f40


	//   ....[11]....
        /*00e4*/ 	.word	0x00003f70


	//   ....[12]....
        /*00e8*/ 	.word	0x00004ab0


	//   ....[13]....
        /*00ec*/ 	.word	0x00004cc0


	//----- nvinfo : EIATTR_VRC_CTA_INIT_COUNT
	.align		4
.L_43:
        /*00f0*/ 	.byte	0x02, 0x4a
        /*00f2*/ 	.byte	0x80
	.zero		1


	//----- nvinfo : EIATTR_SYSCALL_OFFSETS
	.align		4
        /*00f4*/ 	.byte	0x04, 0x46
        /*00f6*/ 	.short	(.L_45 - .L_44)


	//   ....[0]....
.L_44:
        /*00f8*/ 	.word	0x000068b0


	//   ....[1]....
        /*00fc*/ 	.word	0x000069a0


	//   ....[2]....
        /*0100*/ 	.word	0x00007100


	//   ....[3]....
        /*0104*/ 	.word	0x00007d80


	//   ....[4]....
        /*0108*/ 	.word	0x000089d0


	//   ....[5]....
        /*010c*/ 	.word	0x00009610


	//----- nvinfo : EIATTR_MBARRIER_INSTR_OFFSETS
	.align		4
.L_45:
        /*0110*/ 	.byte	0x04, 0x39
        /*0112*/ 	.short	(.L_47 - .L_46)


	//   ....[0]....
.L_46:
        /*0114*/ 	.word	0x00000670
        /*0118*/ 	.word	0x000000ff
        /*011c*/ 	.word	0x00000000
        /*0120*/ 	.short	0x0100
        /*0122*/ 	.byte	0x04
	.zero		1


	//   ....[1]....
        /*0124*/ 	.word	0x00000680
        /*0128*/ 	.word	0x000000ff
        /*012c*/ 	.word	0x00000080
        /*0130*/ 	.short	0x0100
        /*0132*/ 	.byte	0x04
	.zero		1


	//   ....[2]....
        /*0134*/ 	.word	0x00000690
        /*0138*/ 	.word	0x000000ff
        /*013c*/ 	.word	0x00000008
        /*0140*/ 	.short	0x0100
        /*0142*/ 	.byte	0x04
	.zero		1


	//   ....[3]....
        /*0144*/ 	.word	0x000006a0
        /*0148*/ 	.word	0x000000ff
        /*014c*/ 	.word	0x00000088
        /*0150*/ 	.short	0x0100
        /*0152*/ 	.byte	0x04
	.zero		1


	//   ....[4]....
        /*0154*/ 	.word	0x000006b0
        /*0158*/ 	.word	0x000000ff
        /*015c*/ 	.word	0x00000010
        /*0160*/ 	.short	0x0100
        /*0162*/ 	.byte	0x04
	.zero		1


	//   ....[5]....
        /*0164*/ 	.word	0x000006c0
        /*0168*/ 	.word	0x000000ff
        /*016c*/ 	.word	0x00000090
        /*0170*/ 	.short	0x0100
        /*0172*/ 	.byte	0x04
	.zero		1


	//   ....[6]....
        /*0174*/ 	.word	0x000006d0
        /*0178*/ 	.word	0x000000ff
        /*017c*/ 	.word	0x00000018
        /*0180*/ 	.short	0x0100
        /*0182*/ 	.byte	0x04
	.zero		1


	//   ....[7]....
        /*0184*/ 	.word	0x000006e0
        /*0188*/ 	.word	0x000000ff
        /*018c*/ 	.word	0x00000098
        /*0190*/ 	.short	0x0100
        /*0192*/ 	.byte	0x04
	.zero		1


	//   ....[8]....
        /*0194*/ 	.word	0x000006f0
        /*0198*/ 	.word	0x000000ff
        /*019c*/ 	.word	0x00000020
        /*01a0*/ 	.short	0x0100
        /*01a2*/ 	.byte	0x04
	.zero		1


	//   ....[9]....
        /*01a4*/ 	.word	0x00000700
        /*01a8*/ 	.word	0x000000ff
        /*01ac*/ 	.word	0x000000a0
        /*01b0*/ 	.short	0x0100
        /*01b2*/ 	.byte	0x04
	.zero		1


	//   ....[10]....
        /*01b4*/ 	.word	0x00000710
        /*01b8*/ 	.word	0x000000ff
        /*01bc*/ 	.word	0x00000028
        /*01c0*/ 	.short	0x0100
        /*01c2*/ 	.byte	0x04
	.zero		1


	//   ....[11]....
        /*01c4*/ 	.word	0x00000720
        /*01c8*/ 	.word	0x000000ff
        /*01cc*/ 	.word	0x000000a8
        /*01d0*/ 	.short	0x0100
        /*01d2*/ 	.byte	0x04
	.zero		1


	//   ....[12]....
        /*01d4*/ 	.word	0x00000730
        /*01d8*/ 	.word	0x000000ff
        /*01dc*/ 	.word	0x00000030
        /*01e0*/ 	.short	0x0100
        /*01e2*/ 	.byte	0x04
	.zero		1


	//   ....[13]....
        /*01e4*/ 	.word	0x00000740
        /*01e8*/ 	.word	0x000000ff
        /*01ec*/ 	.word	0x000000b0
        /*01f0*/ 	.short	0x0100
        /*01f2*/ 	.byte	0x04
	.zero		1


	//   ....[14]....
        /*01f4*/ 	.word	0x00000750
        /*01f8*/ 	.word	0x000000ff
        /*01fc*/ 	.word	0x00000038
        /*0200*/ 	.short	0x0100
        /*0202*/ 	.byte	0x04
	.zero		1


	//   ....[15]....
        /*0204*/ 	.word	0x00000760
        /*0208*/ 	.word	0x000000ff
        /*020c*/ 	.word	0x000000b8
        /*0210*/ 	.short	0x0100
        /*0212*/ 	.byte	0x04
	.zero		1


	//   ....[16]....
        /*0214*/ 	.word	0x00000770
        /*0218*/ 	.word	0x000000ff
        /*021c*/ 	.word	0x00000040
        /*0220*/ 	.short	0x0100
        /*0222*/ 	.byte	0x04
	.zero		1


	//   ....[17]....
        /*0224*/ 	.word	0x00000780
        /*0228*/ 	.word	0x000000ff
        /*022c*/ 	.word	0x000000c0
        /*0230*/ 	.short	0x0100
        /*0232*/ 	.byte	0x04
	.zero		1


	//   ....[18]....
        /*0234*/ 	.word	0x00000790
        /*0238*/ 	.word	0x000000ff
        /*023c*/ 	.word	0x00000048
        /*0240*/ 	.short	0x0100
        /*0242*/ 	.byte	0x04
	.zero		1


	//   ....[19]....
        /*0244*/ 	.word	0x000007a0
        /*0248*/ 	.word	0x000000ff
        /*024c*/ 	.word	0x000000c8
        /*0250*/ 	.short	0x0100
        /*0252*/ 	.byte	0x04
	.zero		1


	//   ....[20]....
        /*0254*/ 	.word	0x000007b0
        /*0258*/ 	.word	0x000000ff
        /*025c*/ 	.word	0x00000050
        /*0260*/ 	.short	0x0100
        /*0262*/ 	.byte	0x04
	.zero		1


	//   ....[21]....
        /*0264*/ 	.word	0x000007c0
        /*0268*/ 	.word	0x000000ff
        /*026c*/ 	.word	0x000000d0
        /*0270*/ 	.short	0x0100
        /*0272*/ 	.byte	0x04
	.zero		1


	//   ....[22]....
        /*0274*/ 	.word	0x000007d0
        /*0278*/ 	.word	0x000000ff
        /*027c*/ 	.word	0x00000058
        /*0280*/ 	.short	0x0100
        /*0282*/ 	.byte	0x04
	.zero		1


	//   ....[23]....
        /*0284*/ 	.word	0x000007e0
        /*0288*/ 	.word	0x000000ff
        /*028c*/ 	.word	0x000000d8
        /*0290*/ 	.short	0x0100
        /*0292*/ 	.byte	0x04
	.zero		1


	//   ....[24]....
        /*0294*/ 	.word	0x000007f0
        /*0298*/ 	.word	0x000000ff
        /*029c*/ 	.word	0x00000060
        /*02a0*/ 	.short	0x0100
        /*02a2*/ 	.byte	0x04
	.zero		1


	//   ....[25]....
        /*02a4*/ 	.word	0x00000800
        /*02a8*/ 	.word	0x000000ff
        /*02ac*/ 	.word	0x000000e0
        /*02b0*/ 	.short	0x0100
        /*02b2*/ 	.byte	0x04
	.zero		1


	//   ....[26]....
        /*02b4*/ 	.word	0x00000810
        /*02b8*/ 	.word	0x000000ff
        /*02bc*/ 	.word	0x00000068
        /*02c0*/ 	.short	0x0100
        /*02c2*/ 	.byte	0x04
	.zero		1


	//   ....[27]....
        /*02c4*/ 	.word	0x00000820
        /*02c8*/ 	.word	0x000000ff
        /*02cc*/ 	.word	0x000000e8
        /*02d0*/ 	.short	0x0100
        /*02d2*/ 	.byte	0x04
	.zero		1


	//   ....[28]....
        /*02d4*/ 	.word	0x00000830
        /*02d8*/ 	.word	0x000000ff
        /*02dc*/ 	.word	0x00000070
        /*02e0*/ 	.short	0x0100
        /*02e2*/ 	.byte	0x04
	.zero		1


	//   ....[29]....
        /*02e4*/ 	.word	0x00000840
        /*02e8*/ 	.word	0x000000ff
        /*02ec*/ 	.word	0x000000f0
        /*02f0*/ 	.short	0x0100
        /*02f2*/ 	.byte	0x04
	.zero		1


	//   ....[30]....
        /*02f4*/ 	.word	0x00000850
        /*02f8*/ 	.word	0x000000ff
        /*02fc*/ 	.word	0x00000078
        /*0300*/ 	.short	0x0100
        /*0302*/ 	.byte	0x04
	.zero		1


	//   ....[31]....
        /*0304*/ 	.word	0x00000860
        /*0308*/ 	.word	0x000000ff
        /*030c*/ 	.word	0x000000f8
        /*0310*/ 	.short	0x0100
        /*0312*/ 	.byte	0x04
	.zero		1


	//   ....[32]....
        /*0314*/ 	.word	0x000009a0
        /*0318*/ 	.word	0x000000ff
        /*031c*/ 	.word	0x00000100
        /*0320*/ 	.short	0x0100
        /*0322*/ 	.byte	0x04
	.zero		1


	//   ....[33]....
        /*0324*/ 	.word	0x000009b0
        /*0328*/ 	.word	0x000000ff
        /*032c*/ 	.word	0x00000120
        /*0330*/ 	.short	0x0100
        /*0332*/ 	.byte	0x04
	.zero		1


	//   ....[34]....
        /*0334*/ 	.word	0x000009c0
        /*0338*/ 	.word	0x000000ff
        /*033c*/ 	.word	0x00000108
        /*0340*/ 	.short	0x0100
        /*0342*/ 	.byte	0x04
	.zero		1


	//   ....[35]....
        /*0344*/ 	.word	0x000009d0
        /*0348*/ 	.word	0x000000ff
        /*034c*/ 	.word	0x00000128
        /*0350*/ 	.short	0x0100
        /*0352*/ 	.byte	0x04
	.zero		1


	//   ....[36]....
        /*0354*/ 	.word	0x000009e0
        /*0358*/ 	.word	0x000000ff
        /*035c*/ 	.word	0x00000110
        /*0360*/ 	.short	0x0100
        /*0362*/ 	.byte	0x04
	.zero		1


	//   ....[37]....
        /*0364*/ 	.word	0x000009f0
        /*0368*/ 	.word	0x000000ff
        /*036c*/ 	.word	0x00000130
        /*0370*/ 	.short	0x0100
        /*0372*/ 	.byte	0x04
	.zero		1


	//   ....[38]....
        /*0374*/ 	.word	0x00000a00
        /*0378*/ 	.word	0x000000ff
        /*037c*/ 	.word	0x00000118
        /*0380*/ 	.short	0x0100
        /*0382*/ 	.byte	0x04
	.zero		1


	//   ....[39]....
        /*0384*/ 	.word	0x00000a10
        /*0388*/ 	.word	0x000000ff
        /*038c*/ 	.word	0x00000138
        /*0390*/ 	.short	0x0100
        /*0392*/ 	.byte	0x04
	.zero		1


	//   ....[40]....
        /*0394*/ 	.word	0x00000b00
        /*0398*/ 	.word	0x000000ff
        /*039c*/ 	.word	0x00000140
        /*03a0*/ 	.short	0x0100
        /*03a2*/ 	.byte	0x06
	.zero		1


	//   ....[41]....
        /*03a4*/ 	.word	0x00000b10
        /*03a8*/ 	.word	0x000000ff
        /*03ac*/ 	.word	0x00000148
        /*03b0*/ 	.short	0x0100
        /*03b2*/ 	.byte	0x06
	.zero		1


	//   ....[42]....
        /*03b4*/ 	.word	0x00000c50
        /*03b8*/ 	.word	0x000000ff
        /*03bc*/ 	.word	0x00000150
        /*03c0*/ 	.short	0x0100
        /*03c2*/ 	.byte	0x06
	.zero		1


	//   ....[43]....
        /*03c4*/ 	.word	0x00000c60
        /*03c8*/ 	.word	0x000000ff
        /*03cc*/ 	.word	0x00000160
        /*03d0*/ 	.short	0x0100
        /*03d2*/ 	.byte	0x06
	.zero		1


	//   ....[44]....
        /*03d4*/ 	.word	0x00000c70
        /*03d8*/ 	.word	0x000000ff
        /*03dc*/ 	.word	0x00000158
        /*03e0*/ 	.short	0x0100
        /*03e2*/ 	.byte	0x06
	.zero		1


	//   ....[45]....
        /*03e4*/ 	.word	0x00000c80
        /*03e8*/ 	.word	0x000000ff
        /*03ec*/ 	.word	0x00000168
        /*03f0*/ 	.short	0x0100
        /*03f2*/ 	.byte	0x06
	.zero		1


	//   ....[46]....
        /*03f4*/ 	.word	0x00000db0
        /*03f8*/ 	.word	0x000000ff
        /*03fc*/ 	.word	0x00000170
        /*0400*/ 	.short	0x0100
        /*0402*/ 	.byte	0x04
	.zero		1


	//   ....[47]....
        /*0404*/ 	.word	0x00000dc0
        /*0408*/ 	.word	0x000000ff
        /*040c*/ 	.word	0x00000190
        /*0410*/ 	.short	0x0100
        /*0412*/ 	.byte	0x04
	.zero		1


	//   ....[48]....
        /*0414*/ 	.word	0x00000dd0
        /*0418*/ 	.word	0x000000ff
        /*041c*/ 	.word	0x00000178
        /*0420*/ 	.short	0x0100
        /*0422*/ 	.byte	0x04
	.zero		1


	//   ....[49]....
        /*0424*/ 	.word	0x00000de0
        /*0428*/ 	.word	0x000000ff
        /*042c*/ 	.word	0x00000198
        /*0430*/ 	.short	0x0100
        /*0432*/ 	.byte	0x04
	.zero		1


	//   ....[50]....
        /*0434*/ 	.word	0x00000df0
        /*0438*/ 	.word	0x000000ff
        /*043c*/ 	.word	0x00000180
        /*0440*/ 	.short	0x0100
        /*0442*/ 	.byte	0x04
	.zero		1


	//   ....[51]....
        /*0444*/ 	.word	0x00000e00
        /*0448*/ 	.word	0x000000ff
        /*044c*/ 	.word	0x000001a0
        /*0450*/ 	.short	0x0100
        /*0452*/ 	.byte	0x04
	.zero		1


	//   ....[52]....
        /*0454*/ 	.word	0x00000e10
        /*0458*/ 	.word	0x000000ff
        /*045c*/ 	.word	0x00000188
        /*0460*/ 	.short	0x0100
        /*0462*/ 	.byte	0x04
	.zero		1


	//   ....[53]....
        /*0464*/ 	.word	0x00000e20
        /*0468*/ 	.word	0x000000ff
        /*046c*/ 	.word	0x000001a8
        /*0470*/ 	.short	0x0100
        /*0472*/ 	.byte	0x04
	.zero		1


	//   ....[54]....
        /*0474*/ 	.word	0x00000f20
        /*0478*/ 	.word	0x000000ff
        /*047c*/ 	.word	0x000001b0
        /*0480*/ 	.short	0x0100
        /*0482*/ 	.byte	0x04
	.zero		1


	//   ....[55]....
        /*0484*/ 	.word	0x00000f30
        /*0488*/ 	.word	0x000000ff
        /*048c*/ 	.word	0x000001c0
        /*0490*/ 	.short	0x0100
        /*0492*/ 	.byte	0x04
	.zero		1


	//   ....[56]....
        /*0494*/ 	.word	0x00000f40
        /*0498*/ 	.word	0x000000ff
        /*049c*/ 	.word	0x000001b8
        /*04a0*/ 	.short	0x0100
        /*04a2*/ 	.byte	0x04
	.zero		1


	//   ....[57]....
        /*04a4*/ 	.word	0x00000f50
        /*04a8*/ 	.word	0x000000ff
        /*04ac*/ 	.word	0x000001c8
        /*04b0*/ 	.short	0x0100
        /*04b2*/ 	.byte	0x04
	.zero		1


	//   ....[58]....
        /*04b4*/ 	.word	0x00001050
        /*04b8*/ 	.word	0x000000ff
        /*04bc*/ 	.word	0x000001d0
        /*04c0*/ 	.short	0x0100
        /*04c2*/ 	.byte	0x06
	.zero		1


	//   ....[59]....
        /*04c4*/ 	.word	0x00001d00
        /*04c8*/ 	.word	0x00000000
        /*04cc*/ 	.word	0x000001c0
        /*04d0*/ 	.short	0x010a
        /*04d2*/ 	.byte	0xff
	.zero		1


	//   ....[60]....
        /*04d4*/ 	.word	0x00001d20
        /*04d8*/ 	.word	0x00000000
        /*04dc*/ 	.word	0x000001b0
        /*04e0*/ 	.short	0x0101
        /*04e2*/ 	.byte	0xff
	.zero		1


	//   ....[61]....
        /*04e4*/ 	.word	0x00001dd0
        /*04e8*/ 	.word	0x000000ff
        /*04ec*/ 	.word	0x00000080
        /*04f0*/ 	.short	0x010a
        /*04f2*/ 	.byte	0x04
	.zero		1


	//   ....[62]....
        /*04f4*/ 	.word	0x00001ea0
        /*04f8*/ 	.word	0x000000ff
        /*04fc*/ 	.word	0x00000080
        /*0500*/ 	.short	0x010a
        /*0502*/ 	.byte	0x21
	.zero		1


	//   ....[63]....
        /*0504*/ 	.word	0x00002050
        /*0508*/ 	.word	0x000000ff
        /*050c*/ 	.word	0x00000080
        /*0510*/ 	.short	0x010a
        /*0512*/ 	.byte	0x05
	.zero		1


	//   ....[64]....
        /*0514*/ 	.word	0x00002170
        /*0518*/ 	.word	0x000000ff
        /*051c*/ 	.word	0x00000148
        /*0520*/ 	.short	0x0101
        /*0522*/ 	.byte	0x0d
	.zero		1


	//   ....[65]....
        /*0524*/ 	.word	0x00002190
        /*0528*/ 	.word	0x000000ff
        /*052c*/ 	.word	0x00000080
        /*0530*/ 	.short	0x010a
        /*0532*/ 	.byte	0x04
	.zero		1


	//   ....[66]....
        /*0534*/ 	.word	0x00002210
        /*0538*/ 	.word	0x000000ff
        /*053c*/ 	.word	0x00000080
        /*0540*/ 	.short	0x010a
        /*0542*/ 	.byte	0x11
	.zero		1


	//   ....[67]....
        /*0544*/ 	.word	0x000023b0
        /*0548*/ 	.word	0x000000ff
        /*054c*/ 	.word	0x00000080
        /*0550*/ 	.short	0x010a
        /*0552*/ 	.byte	0x05
	.zero		1


	//   ....[68]....
        /*0554*/ 	.word	0x000024f0
        /*0558*/ 	.word	0x00000003
        /*055c*/ 	.word	0x00000150
        /*0560*/ 	.short	0x010a
        /*0562*/ 	.byte	0xff
	.zero		1


	//   ....[69]....
        /*0564*/ 	.word	0x00002640
        /*0568*/ 	.word	0x00000000
        /*056c*/ 	.word	0x00000000
        /*0570*/ 	.short	0x0101
        /*0572*/ 	.byte	0xff
	.zero		1


	//   ....[70]....
        /*0574*/ 	.word	0x00002c00
        /*0578*/ 	.word	0x000000ff
        /*057c*/ 	.word	0x00000000
        /*0580*/ 	.short	0x010a
        /*0582*/ 	.byte	0x04
	.zero		1


	//   ....[71]....
        /*0584*/ 	.word	0x00002c90
        /*0588*/ 	.word	0x000000ff
        /*058c*/ 	.word	0x00000000
        /*0590*/ 	.short	0x010a
        /*0592*/ 	.byte	0x05
	.zero		1


	//   ....[72]....
        /*0594*/ 	.word	0x00002d20
        /*0598*/ 	.word	0x000000ff
        /*059c*/ 	.word	0x00000000
        /*05a0*/ 	.short	0x010a
        /*05a2*/ 	.byte	0x05
	.zero		1


	//   ....[73]....
        /*05a4*/ 	.word	0x00002db0
        /*05a8*/ 	.word	0x000000ff
        /*05ac*/ 	.word	0x00000000
        /*05b0*/ 	.short	0x010a
        /*05b2*/ 	.byte	0x05
	.zero		1


	//   ....[74]....
        /*05b4*/ 	.word	0x00002e40
        /*05b8*/ 	.word	0x000000ff
        /*05bc*/ 	.word	0x00000000
        /*05c0*/ 	.short	0x010a
        /*05c2*/ 	.byte	0x05
	.zero		1


	//   ....[75]....
        /*05c4*/ 	.word	0x00002ed0
        /*05c8*/ 	.word	0x000000ff
        /*05cc*/ 	.word	0x00000000
        /*05d0*/ 	.short	0x010a
        /*05d2*/ 	.byte	0x05
	.zero		1


	//   ....[76]....
        /*05d4*/ 	.word	0x00002f60
        /*05d8*/ 	.word	0x000000ff
        /*05dc*/ 	.word	0x00000000
        /*05e0*/ 	.short	0x010a
        /*05e2*/ 	.byte	0x05
	.zero		1


	//   ....[77]....
        /*05e4*/ 	.word	0x00002ff0
        /*05e8*/ 	.word	0x000000ff
        /*05ec*/ 	.word	0x00000000
        /*05f0*/ 	.short	0x010a
        /*05f2*/ 	.byte	0x05
	.zero		1


	//   ....[78]....
        /*05f4*/ 	.word	0x00003080
        /*05f8*/ 	.word	0x000000ff
        /*05fc*/ 	.word	0x00000000
        /*0600*/ 	.short	0x010a
        /*0602*/ 	.byte	0x05
	.zero		1


	//   ....[79]....
        /*0604*/ 	.word	0x00003110
        /*0608*/ 	.word	0x000000ff
        /*060c*/ 	.word	0x00000000
        /*0610*/ 	.short	0x010a
        /*0612*/ 	.byte	0x05
	.zero		1


	//   ....[80]....
        /*0614*/ 	.word	0x000031a0
        /*0618*/ 	.word	0x000000ff
        /*061c*/ 	.word	0x00000000
        /*0620*/ 	.short	0x010a
        /*0622*/ 	.byte	0x05
	.zero		1


	//   ....[81]....
        /*0624*/ 	.word	0x00003230
        /*0628*/ 	.word	0x000000ff
        /*062c*/ 	.word	0x00000000
        /*0630*/ 	.short	0x010a
        /*0632*/ 	.byte	0x05
	.zero		1


	//   ....[82]....
        /*0634*/ 	.word	0x000032c0
        /*0638*/ 	.word	0x000000ff
        /*063c*/ 	.word	0x00000000
        /*0640*/ 	.short	0x010a
        /*0642*/ 	.byte	0x05
	.zero		1


	//   ....[83]....
        /*0644*/ 	.word	0x00003350
        /*0648*/ 	.word	0x000000ff
        /*064c*/ 	.word	0x00000000
        /*0650*/ 	.short	0x010a
        /*0652*/ 	.byte	0x05
	.zero		1


	//   ....[84]....
        /*0654*/ 	.word	0x000033e0
        /*0658*/ 	.word	0x000000ff
        /*065c*/ 	.word	0x00000000
        /*0660*/ 	.short	0x010a
        /*0662*/ 	.byte	0x05
	.zero		1


	//   ....[85]....
        /*0664*/ 	.word	0x00003480
        /*0668*/ 	.word	0x00000000
        /*066c*/ 	.word	0x00000000
        /*0670*/ 	.short	0x010a
        /*0672*/ 	.byte	0xff
	.zero		1


	//   ....[86]....
        /*0674*/ 	.word	0x000035c0
        /*0678*/ 	.word	0x00000002
        /*067c*/ 	.word	0x000001b0
        /*0680*/ 	.short	0x010a
        /*0682*/ 	.byte	0xff
	.zero		1


	//   ....[87]....
        /*0684*/ 	.word	0x00003620
        /*0688*/ 	.word	0x00000004
        /*068c*/ 	.word	0x00000000
        /*0690*/ 	.short	0x0101
        /*0692*/ 	.byte	0xff
	.zero		1


	//   ....[88]....
        /*0694*/ 	.word	0x00003640
        /*0698*/ 	.word	0x000000ff
        /*069c*/ 	.word	0x00000160
        /*06a0*/ 	.short	0x010a
        /*06a2*/ 	.byte	0x04
	.zero		1


	//   ....[89]....
        /*06a4*/ 	.word	0x00003760
        /*06a8*/ 	.word	0x00000002
        /*06ac*/ 	.word	0x00000150
        /*06b0*/ 	.short	0x010a
        /*06b2*/ 	.byte	0xff
	.zero		1


	//   ....[90]....
        /*06b4*/ 	.word	0x00003870
        /*06b8*/ 	.word	0x00000002
        /*06bc*/ 	.word	0x00000000
        /*06c0*/ 	.short	0x0101
        /*06c2*/ 	.byte	0xff
	.zero		1


	//   ....[91]....
        /*06c4*/ 	.word	0x00003900
        /*06c8*/ 	.word	0x000000ff
        /*06cc*/ 	.word	0x00000160
        /*06d0*/ 	.short	0x0106
        /*06d2*/ 	.byte	0x04
	.zero		1


	//   ....[92]....
        /*06d4*/ 	.word	0x00003920
        /*06d8*/ 	.word	0x000000ff
        /*06dc*/ 	.word	0x00000160
        /*06e0*/ 	.short	0x010a
        /*06e2*/ 	.byte	0x04
	.zero		1


	//   ....[93]....
        /*06e4*/ 	.word	0x000039b0
        /*06e8*/ 	.word	0x000000ff
        /*06ec*/ 	.word	0x00000160
        /*06f0*/ 	.short	0x0106
        /*06f2*/ 	.byte	0x07
	.zero		1


	//   ....[94]....
        /*06f4*/ 	.word	0x000039f0
        /*06f8*/ 	.word	0x00000000
        /*06fc*/ 	.word	0x00000160
        /*0700*/ 	.short	0x010a
        /*0702*/ 	.byte	0xff
	.zero		1


	//   ....[95]....
        /*0704*/ 	.word	0x00003c40
        /*0708*/ 	.word	0x000000ff
        /*070c*/ 	.word	0x00000008
        /*0710*/ 	.short	0x010a
        /*0712*/ 	.byte	0x05
	.zero		1


	//   ....[96]....
        /*0714*/ 	.word	0x00003c60
        /*0718*/ 	.word	0x000000ff
        /*071c*/ 	.word	0x00000008
        /*0720*/ 	.short	0x010a
        /*0722*/ 	.byte	0x05
	.zero		1


	//   ....[97]....
        /*0724*/ 	.word	0x00003df0
        /*0728*/ 	.word	0x000000ff
        /*072c*/ 	.word	0x00000008
        /*0730*/ 	.short	0x010a
        /*0732*/ 	.byte	0x05
	.zero		1


	//   ....[98]....
        /*0734*/ 	.word	0x00003e10
        /*0738*/ 	.word	0x000000ff
        /*073c*/ 	.word	0x00000008
        /*0740*/ 	.short	0x010a
        /*0742*/ 	.byte	0x05
	.zero		1


	//   ....[99]....
        /*0744*/ 	.word	0x00003ed0
        /*0748*/ 	.word	0x000000ff
        /*074c*/ 	.word	0x00000000
        /*0750*/ 	.short	0x0101
        /*0752*/ 	.byte	0x04
	.zero		1


	//   ....[100]....
        /*0754*/ 	.word	0x000041d0
        /*0758*/ 	.word	0x00000000
        /*075c*/ 	.word	0x00000150
        /*0760*/ 	.short	0x010a
        /*0762*/ 	.byte	0xff
	.zero		1


	//   ....[101]....
        /*0764*/ 	.word	0x00004290
        /*0768*/ 	.word	0x00000000
        /*076c*/ 	.word	0x00000000
        /*0770*/ 	.short	0x0101
        /*0772*/ 	.byte	0xff
	.zero		1


	//   ....[102]....
        /*0774*/ 	.word	0x00004350
        /*0778*/ 	.word	0x000000ff
        /*077c*/ 	.word	0x00000000
        /*0780*/ 	.short	0x010a
        /*0782*/ 	.byte	0x04
	.zero		1


	//   ....[103]....
        /*0784*/ 	.word	0x00004360
        /*0788*/ 	.word	0x000000ff
        /*078c*/ 	.word	0x00000190
        /*0790*/ 	.short	0x010a
        /*0792*/ 	.byte	0x17
	.zero		1


	//   ....[104]....
        /*0794*/ 	.word	0x00004410
        /*0798*/ 	.word	0x000000ff
        /*079c*/ 	.word	0x00000000
        /*07a0*/ 	.short	0x010a
        /*07a2*/ 	.byte	0x05
	.zero		1


	//   ....[105]....
        /*07a4*/ 	.word	0x00004550
        /*07a8*/ 	.word	0x000000ff
        /*07ac*/ 	.word	0x00000000
        /*07b0*/ 	.short	0x010a
        /*07b2*/ 	.byte	0x04
	.zero		1


	//   ....[106]....
        /*07b4*/ 	.word	0x000047a0
        /*07b8*/ 	.word	0x000000ff
        /*07bc*/ 	.word	0x00000000
        /*07c0*/ 	.short	0x010a
        /*07c2*/ 	.byte	0x04
	.zero		1


	//   ....[107]....
        /*07c4*/ 	.word	0x00004830
        /*07c8*/ 	.word	0x000000ff
        /*07cc*/ 	.word	0x00000000
        /*07d0*/ 	.short	0x010a
        /*07d2*/ 	.byte	0x05
	.zero		1


	//   ....[108]....
        /*07d4*/ 	.word	0x000048c0
        /*07d8*/ 	.word	0x000000ff
        /*07dc*/ 	.word	0x00000000
        /*07e0*/ 	.short	0x010a
        /*07e2*/ 	.byte	0x05
	.zero		1


	//   ....[109]....
        /*07e4*/ 	.word	0x00004960
        /*07e8*/ 	.word	0x00000000
        /*07ec*/ 	.word	0x00000000
        /*07f0*/ 	.short	0x010a
        /*07f2*/ 	.byte	0xff
	.zero		1


	//   ....[110]....
        /*07f4*/ 	.word	0x000049a0
        /*07f8*/ 	.word	0x00000000
        /*07fc*/ 	.word	0x00000000
        /*0800*/ 	.short	0x010a
        /*0802*/ 	.byte	0xff
	.zero		1


	//   ....[111]....
        /*0804*/ 	.word	0x00004a10
        /*0808*/ 	.word	0x000000ff
        /*080c*/ 	.word	0x00000000
        /*0810*/ 	.short	0x0101
        /*0812*/ 	.byte	0x04
	.zero		1


	//   ....[112]....
        /*0814*/ 	.word	0x00004a50
        /*0818*/ 	.word	0x000000ff
        /*081c*/ 	.word	0x000001d0
        /*0820*/ 	.short	0x010a
        /*0822*/ 	.byte	0x11
	.zero		1


	//   ....[113]....
        /*0824*/ 	.word	0x00004aa0
        /*0828*/ 	.word	0x000000ff
        /*082c*/ 	.word	0x00000000
        /*0830*/ 	.short	0x0101
        /*0832*/ 	.byte	0x04
	.zero		1


	//   ....[114]....
        /*0834*/ 	.word	0x00004f80
        /*0838*/ 	.word	0x0000000c
        /*083c*/ 	.word	0x00000150
        /*0840*/ 	.short	0x010a
        /*0842*/ 	.byte	0xff
	.zero		1


	//   ....[115]....
        /*0844*/ 	.word	0x000050f0
        /*0848*/ 	.word	0x00000000
        /*084c*/ 	.word	0x00000000
        /*0850*/ 	.short	0x0101
        /*0852*/ 	.byte	0xff
	.zero		1


	//   ....[116]....
        /*0854*/ 	.word	0x00005580
        /*0858*/ 	.word	0x000000ff
        /*085c*/ 	.word	0x00000148
        /*0860*/ 	.short	0x010a
        /*0862*/ 	.byte	0x15
	.zero		1


	//   ....[117]....
        /*0864*/ 	.word	0x00005700
        /*0868*/ 	.word	0x000000ff
        /*086c*/ 	.word	0x00000120
        /*0870*/ 	.short	0x010a
        /*0872*/ 	.byte	0x15
	.zero		1


	//   ....[118]....
        /*0874*/ 	.word	0x00005870
        /*0878*/ 	.word	0x000000ff
        /*087c*/ 	.word	0x00000100
        /*0880*/ 	.short	0x010b
        /*0882*/ 	.byte	0x15
	.zero		1


	//   ....[119]....
        /*0884*/ 	.word	0x00005880
        /*0888*/ 	.word	0x000000ff
        /*088c*/ 	.word	0x00000000
        /*0890*/ 	.short	0x0101
        /*0892*/ 	.byte	0x28
	.zero		1


	//   ....[120]....
        /*0894*/ 	.word	0x00005890
        /*0898*/ 	.word	0x000000ff
        /*089c*/ 	.word	0x00000128
        /*08a0*/ 	.short	0x010a
        /*08a2*/ 	.byte	0x15
	.zero		1


	//   ....[121]....
        /*08a4*/ 	.word	0x000059e0
        /*08a8*/ 	.word	0x000000ff
        /*08ac*/ 	.word	0x00000108
        /*08b0*/ 	.short	0x010b
        /*08b2*/ 	.byte	0x15
	.zero		1


	//   ....[122]....
        /*08b4*/ 	.word	0x000059f0
        /*08b8*/ 	.word	0x000000ff
        /*08bc*/ 	.word	0x00000000
        /*08c0*/ 	.short	0x0101
        /*08c2*/ 	.byte	0x27
	.zero		1


	//   ....[123]....
        /*08c4*/ 	.word	0x00005a00
        /*08c8*/ 	.word	0x000000ff
        /*08cc*/ 	.word	0x00000130
        /*08d0*/ 	.short	0x010a
        /*08d2*/ 	.byte	0x15
	.zero		1


	//   ....[124]....
        /*08d4*/ 	.word	0x00005b40
        /*08d8*/ 	.word	0x000000ff
        /*08dc*/ 	.word	0x00000110
        /*08e0*/ 	.short	0x010b
        /*08e2*/ 	.byte	0x15
	.zero		1


	//   ....[125]....
        /*08e4*/ 	.word	0x00005b50
        /*08e8*/ 	.word	0x000000ff
        /*08ec*/ 	.word	0x00000000
        /*08f0*/ 	.short	0x0101
        /*08f2*/ 	.byte	0x26
	.zero		1


	//   ....[126]....
        /*08f4*/ 	.word	0x00005b60
        /*08f8*/ 	.word	0x000000ff
        /*08fc*/ 	.word	0x00000138
        /*0900*/ 	.short	0x010a
        /*0902*/ 	.byte	0x15
	.zero		1


	//   ....[127]....
        /*0904*/ 	.word	0x00005d60
        /*0908*/ 	.word	0x000000ff
        /*090c*/ 	.word	0x00000118
        /*0910*/ 	.short	0x010b
        /*0912*/ 	.byte	0x15
	.zero		1


	//   ....[128]....
        /*0914*/ 	.word	0x00005d70
        /*0918*/ 	.word	0x000000ff
        /*091c*/ 	.word	0x00000000
        /*0920*/ 	.short	0x0101
        /*0922*/ 	.byte	0x25
	.zero		1


	//   ....[129]....
        /*0924*/ 	.word	0x00005da0
        /*0928*/ 	.word	0x000000ff
        /*092c*/ 	.word	0x00000120
        /*0930*/ 	.short	0x010a
        /*0932*/ 	.byte	0x15
	.zero		1


	//   ....[130]....
        /*0934*/ 	.word	0x00005dc0
        /*0938*/ 	.word	0x000000ff
        /*093c*/ 	.word	0x00000128
        /*0940*/ 	.short	0x010a
        /*0942*/ 	.byte	0x15
	.zero		1


	//   ....[131]....
        /*0944*/ 	.word	0x00005de0
        /*0948*/ 	.word	0x000000ff
        /*094c*/ 	.word	0x00000130
        /*0950*/ 	.short	0x010a
        /*0952*/ 	.byte	0x15
	.zero		1


	//   ....[132]....
        /*0954*/ 	.word	0x00005e20
        /*0958*/ 	.word	0x00000000
        /*095c*/ 	.word	0x00000138
        /*0960*/ 	.short	0x010a
        /*0962*/ 	.byte	0xff
	.zero		1


	//   ....[133]....
        /*0964*/ 	.word	0x00006140
        /*0968*/ 	.word	0x00000003
        /*096c*/ 	.word	0x00000150
        /*0970*/ 	.short	0x010a
        /*0972*/ 	.byte	0xff
	.zero		1


	//   ....[134]....
        /*0974*/ 	.word	0x000062c0
        /*0978*/ 	.word	0x00000000
        /*097c*/ 	.word	0x00000000
        /*0980*/ 	.short	0x0101
        /*0982*/ 	.byte	0xff
	.zero		1


	//   ....[135]....
        /*0984*/ 	.word	0x00006de0
        /*0988*/ 	.word	0x000000ff
        /*098c*/ 	.word	0x00000100
        /*0990*/ 	.short	0x010a
        /*0992*/ 	.byte	0x2c
	.zero		1


	//   ....[136]....
        /*0994*/ 	.word	0x00006e00
        /*0998*/ 	.word	0x00000065
        /*099c*/ 	.word	0x00000170
        /*09a0*/ 	.short	0x010a
        /*09a2*/ 	.byte	0xff
	.zero		1


	//   ....[137]....
        /*09a4*/ 	.word	0x00006ef0
        /*09a8*/ 	.word	0x000000ff
        /*09ac*/ 	.word	0x00000100
        /*09b0*/ 	.short	0x010a
        /*09b2*/ 	.byte	0x2c
	.zero		1


	//   ....[138]....
        /*09b4*/ 	.word	0x00006fe0
        /*09b8*/ 	.word	0x00000065
        /*09bc*/ 	.word	0x00000170
        /*09c0*/ 	.short	0x010a
        /*09c2*/ 	.byte	0xff
	.zero		1


	//   ....[139]....
        /*09c4*/ 	.word	0x00007ab0
        /*09c8*/ 	.word	0x00000000
        /*09cc*/ 	.word	0x00000000
        /*09d0*/ 	.short	0x0101
        /*09d2*/ 	.byte	0xff
	.zero		1


	//   ....[140]....
        /*09d4*/ 	.word	0x00007ac0
        /*09d8*/ 	.word	0x00000003
        /*09dc*/ 	.word	0x00000100
        /*09e0*/ 	.short	0x010a
        /*09e2*/ 	.byte	0xff
	.zero		1


	//   ....[141]....
        /*09e4*/ 	.word	0x00007ba0
        /*09e8*/ 	.word	0x00000003
        /*09ec*/ 	.word	0x00000100
        /*09f0*/ 	.short	0x010a
        /*09f2*/ 	.byte	0xff
	.zero		1


	//   ....[142]....
        /*09f4*/ 	.word	0x00008700
        /*09f8*/ 	.word	0x0000003d
        /*09fc*/ 	.word	0x00000000
        /*0a00*/ 	.short	0x0101
        /*0a02*/ 	.byte	0xff
	.zero		1


	//   ....[143]....
        /*0a04*/ 	.word	0x00008720
        /*0a08*/ 	.word	0x0000003e
        /*0a0c*/ 	.word	0x00000100
        /*0a10*/ 	.short	0x010a
        /*0a12*/ 	.byte	0xff
	.zero		1


	//   ....[144]....
        /*0a14*/ 	.word	0x000087f0
        /*0a18*/ 	.word	0x0000003e
        /*0a1c*/ 	.word	0x00000100
        /*0a20*/ 	.short	0x010a
        /*0a22*/ 	.byte	0xff
	.zero		1


	//   ....[145]....
        /*0a24*/ 	.word	0x00009340
        /*0a28*/ 	.word	0x0000003d
        /*0a2c*/ 	.word	0x00000000
        /*0a30*/ 	.short	0x0101
        /*0a32*/ 	.byte	0xff
	.zero		1


	//   ....[146]....
        /*0a34*/ 	.word	0x00009360
        /*0a38*/ 	.word	0x0000003e
        /*0a3c*/ 	.word	0x00000100
        /*0a40*/ 	.short	0x010a
        /*0a42*/ 	.byte	0xff
	.zero		1


	//   ....[147]....
        /*0a44*/ 	.word	0x00009430
        /*0a48*/ 	.word	0x0000003e
        /*0a4c*/ 	.word	0x00000100
        /*0a50*/ 	.short	0x010a
        /*0a52*/ 	.byte	0xff
	.zero		1


	//   ....[148]....
        /*0a54*/ 	.word	0x00009820
        /*0a58*/ 	.word	0x00000065
        /*0a5c*/ 	.word	0x00000000
        /*0a60*/ 	.short	0x0101
        /*0a62*/ 	.byte	0xff
	.zero		1


	//   ....[149]....
        /*0a64*/ 	.word	0x00009fd0
        /*0a68*/ 	.word	0x00000003
        /*0a6c*/ 	.word	0x00000000
        /*0a70*/ 	.short	0x0101
        /*0a72*/ 	.byte	0xff
	.zero		1


	//   ....[150]....
        /*0a74*/ 	.word	0x0000a290
        /*0a78*/ 	.word	0x000000ff
        /*0a7c*/ 	.word	0x00000000
        /*0a80*/ 	.short	0x0101
        /*0a82*/ 	.byte	0x06
	.zero		1


	//   ....[151]....
        /*0a84*/ 	.word	0x0000a2b0
        /*0a88*/ 	.word	0x00000000
        /*0a8c*/ 	.word	0x000001c0
        /*0a90*/ 	.short	0x010a
        /*0a92*/ 	.byte	0xff
	.zero		1


	//   ....[152]....
        /*0a94*/ 	.word	0x0000a310
        /*0a98*/ 	.word	0x00000000
        /*0a9c*/ 	.word	0x00000080
        /*0aa0*/ 	.short	0x010a
        /*0aa2*/ 	.byte	0xff
	.zero		1


	//   ....[153]....
        /*0aa4*/ 	.word	0x0000a370
        /*0aa8*/ 	.word	0x00000000
        /*0aac*/ 	.word	0x00000080
        /*0ab0*/ 	.short	0x010a
        /*0ab2*/ 	.byte	0xff
	.zero		1


	//   ....[154]....
        /*0ab4*/ 	.word	0x0000a3c0
        /*0ab8*/ 	.word	0x00000003
        /*0abc*/ 	.word	0x00000150
        /*0ac0*/ 	.short	0x010a
        /*0ac2*/ 	.byte	0xff
	.zero		1


	//   ....[155]....
        /*0ac4*/ 	.word	0x0000a420
        /*0ac8*/ 	.word	0x00000000
        /*0acc*/ 	.word	0x00000000
        /*0ad0*/ 	.short	0x010a
        /*0ad2*/ 	.byte	0xff
	.zero		1


	//   ....[156]....
        /*0ad4*/ 	.word	0x0000a480
        /*0ad8*/ 	.word	0x00000000
        /*0adc*/ 	.word	0x00000000
        /*0ae0*/ 	.short	0x010a
        /*0ae2*/ 	.byte	0xff
	.zero		1


	//   ....[157]....
        /*0ae4*/ 	.word	0x0000a4e0
        /*0ae8*/ 	.word	0x00000000
        /*0aec*/ 	.word	0x00000000
        /*0af0*/ 	.short	0x010a
        /*0af2*/ 	.byte	0xff
	.zero		1


	//   ....[158]....
        /*0af4*/ 	.word	0x0000a540
        /*0af8*/ 	.word	0x00000000
        /*0afc*/ 	.word	0x00000000
        /*0b00*/ 	.short	0x010a
        /*0b02*/ 	.byte	0xff
	.zero		1


	//   ....[159]....
        /*0b04*/ 	.word	0x0000a5a0
        /*0b08*/ 	.word	0x00000000
        /*0b0c*/ 	.word	0x00000000
        /*0b10*/ 	.short	0x010a
        /*0b12*/ 	.byte	0xff
	.zero		1


	//   ....[160]....
        /*0b14*/ 	.word	0x0000a600
        /*0b18*/ 	.word	0x00000000
        /*0b1c*/ 	.word	0x00000000
        /*0b20*/ 	.short	0x010a
        /*0b22*/ 	.byte	0xff
	.zero		1


	//   ....[161]....
        /*0b24*/ 	.word	0x0000a660
        /*0b28*/ 	.word	0x00000000
        /*0b2c*/ 	.word	0x00000000
        /*0b30*/ 	.short	0x010a
        /*0b32*/ 	.byte	0xff
	.zero		1


	//   ....[162]....
        /*0b34*/ 	.word	0x0000a6c0
        /*0b38*/ 	.word	0x00000000
        /*0b3c*/ 	.word	0x00000000
        /*0b40*/ 	.short	0x010a
        /*0b42*/ 	.byte	0xff
	.zero		1


	//   ....[163]....
        /*0b44*/ 	.word	0x0000a720
        /*0b48*/ 	.word	0x00000000
        /*0b4c*/ 	.word	0x00000000
        /*0b50*/ 	.short	0x010a
        /*0b52*/ 	.byte	0xff
	.zero		1


	//   ....[164]....
        /*0b54*/ 	.word	0x0000a780
        /*0b58*/ 	.word	0x00000000
        /*0b5c*/ 	.word	0x00000000
        /*0b60*/ 	.short	0x010a
        /*0b62*/ 	.byte	0xff
	.zero		1


	//   ....[165]....
        /*0b64*/ 	.word	0x0000a7e0
        /*0b68*/ 	.word	0x00000000
        /*0b6c*/ 	.word	0x00000000
        /*0b70*/ 	.short	0x010a
        /*0b72*/ 	.byte	0xff
	.zero		1


	//   ....[166]....
        /*0b74*/ 	.word	0x0000a840
        /*0b78*/ 	.word	0x00000000
        /*0b7c*/ 	.word	0x00000000
        /*0b80*/ 	.short	0x010a
        /*0b82*/ 	.byte	0xff
	.zero		1


	//   ....[167]....
        /*0b84*/ 	.word	0x0000a8a0
        /*0b88*/ 	.word	0x00000000
        /*0b8c*/ 	.word	0x00000000
        /*0b90*/ 	.short	0x010a
        /*0b92*/ 	.byte	0xff
	.zero		1


	//   ....[168]....
        /*0b94*/ 	.word	0x0000a900
        /*0b98*/ 	.word	0x00000000
        /*0b9c*/ 	.word	0x00000000
        /*0ba0*/ 	.short	0x010a
        /*0ba2*/ 	.byte	0xff
	.zero		1


	//   ....[169]....
        /*0ba4*/ 	.word	0x0000a960
        /*0ba8*/ 	.word	0x00000000
        /*0bac*/ 	.word	0x00000000
        /*0bb0*/ 	.short	0x010a
        /*0bb2*/ 	.byte	0xff
	.zero		1


	//   ....[170]....
        /*0bb4*/ 	.word	0x0000a9b0
        /*0bb8*/ 	.word	0x00000002
        /*0bbc*/ 	.word	0x000001b0
        /*0bc0*/ 	.short	0x010a
        /*0bc2*/ 	.byte	0xff
	.zero		1


	//   ....[171]....
        /*0bc4*/ 	.word	0x0000aa10
        /*0bc8*/ 	.word	0x00000002
        /*0bcc*/ 	.word	0x00000160
        /*0bd0*/ 	.short	0x010a
        /*0bd2*/ 	.byte	0xff
	.zero		1


	//   ....[172]....
        /*0bd4*/ 	.word	0x0000aa60
        /*0bd8*/ 	.word	0x00000002
        /*0bdc*/ 	.word	0x00000150
        /*0be0*/ 	.short	0x010a
        /*0be2*/ 	.byte	0xff
	.zero		1


	//   ....[173]....
        /*0be4*/ 	.word	0x0000aac0
        /*0be8*/ 	.word	0x00000000
        /*0bec*/ 	.word	0x00000160
        /*0bf0*/ 	.short	0x010a
        /*0bf2*/ 	.byte	0xff
	.zero		1


	//   ....[174]....
        /*0bf4*/ 	.word	0x0000ab20
        /*0bf8*/ 	.word	0x00000000
        /*0bfc*/ 	.word	0x00000008
        /*0c00*/ 	.short	0x010a
        /*0c02*/ 	.byte	0xff
	.zero		1


	//   ....[175]....
        /*0c04*/ 	.word	0x0000ac10
        /*0c08*/ 	.word	0x00000000
        /*0c0c*/ 	.word	0x00000008
        /*0c10*/ 	.short	0x010a
        /*0c12*/ 	.byte	0xff
	.zero		1


	//   ....[176]....
        /*0c14*/ 	.word	0x0000ac60
        /*0c18*/ 	.word	0x00000000
        /*0c1c*/ 	.word	0x00000150
        /*0c20*/ 	.short	0x010a
        /*0c22*/ 	.byte	0xff
	.zero		1


	//   ....[177]....
        /*0c24*/ 	.word	0x0000acc0
        /*0c28*/ 	.word	0x00000000
        /*0c2c*/ 	.word	0x00000190
        /*0c30*/ 	.short	0x010a
        /*0c32*/ 	.byte	0xff
	.zero		1


	//   ....[178]....
        /*0c34*/ 	.word	0x0000ad20
        /*0c38*/ 	.word	0x00000000
        /*0c3c*/ 	.word	0x00000000
        /*0c40*/ 	.short	0x010a
        /*0c42*/ 	.byte	0xff
	.zero		1


	//   ....[179]....
        /*0c44*/ 	.word	0x0000ad80
        /*0c48*/ 	.word	0x00000000
        /*0c4c*/ 	.word	0x00000000
        /*0c50*/ 	.short	0x010a
        /*0c52*/ 	.byte	0xff
	.zero		1


	//   ....[180]....
        /*0c54*/ 	.word	0x0000ade0
        /*0c58*/ 	.word	0x00000000
        /*0c5c*/ 	.word	0x00000000
        /*0c60*/ 	.short	0x010a
        /*0c62*/ 	.byte	0xff
	.zero		1


	//   ....[181]....
        /*0c64*/ 	.word	0x0000ae40
        /*0c68*/ 	.word	0x00000000
        /*0c6c*/ 	.word	0x00000000
        /*0c70*/ 	.short	0x010a
        /*0c72*/ 	.byte	0xff
	.zero		1


	//   ....[182]....
        /*0c74*/ 	.word	0x0000aea0
        /*0c78*/ 	.word	0x00000000
        /*0c7c*/ 	.word	0x000001d0
        /*0c80*/ 	.short	0x010a
        /*0c82*/ 	.byte	0xff
	.zero		1


	//   ....[183]....
        /*0c84*/ 	.word	0x0000aef0
        /*0c88*/ 	.word	0x0000000c
        /*0c8c*/ 	.word	0x00000150
        /*0c90*/ 	.short	0x010a
        /*0c92*/ 	.byte	0xff
	.zero		1


	//   ....[184]....
        /*0c94*/ 	.word	0x0000af50
        /*0c98*/ 	.word	0x00000000
        /*0c9c*/ 	.word	0x00000148
        /*0ca0*/ 	.short	0x010a
        /*0ca2*/ 	.byte	0xff
	.zero		1


	//   ....[185]....
        /*0ca4*/ 	.word	0x0000afb0
        /*0ca8*/ 	.word	0x00000000
        /*0cac*/ 	.word	0x00000120
        /*0cb0*/ 	.short	0x010a
        /*0cb2*/ 	.byte	0xff
	.zero		1


	//   ....[186]....
        /*0cb4*/ 	.word	0x0000b010
        /*0cb8*/ 	.word	0x00000000
        /*0cbc*/ 	.word	0x00000128
        /*0cc0*/ 	.short	0x010a
        /*0cc2*/ 	.byte	0xff
	.zero		1


	//   ....[187]....
        /*0cc4*/ 	.word	0x0000b070
        /*0cc8*/ 	.word	0x00000000
        /*0ccc*/ 	.word	0x00000130
        /*0cd0*/ 	.short	0x010a
        /*0cd2*/ 	.byte	0xff
	.zero		1


	//   ....[188]....
        /*0cd4*/ 	.word	0x0000b0d0
        /*0cd8*/ 	.word	0x00000000
        /*0cdc*/ 	.word	0x00000138
        /*0ce0*/ 	.short	0x010a
        /*0ce2*/ 	.byte	0xff
	.zero		1


	//   ....[189]....
        /*0ce4*/ 	.word	0x0000b130
        /*0ce8*/ 	.word	0x00000000
        /*0cec*/ 	.word	0x00000120
        /*0cf0*/ 	.short	0x010a
        /*0cf2*/ 	.byte	0xff
	.zero		1


	//   ....[190]....
        /*0cf4*/ 	.word	0x0000b190
        /*0cf8*/ 	.word	0x00000000
        /*0cfc*/ 	.word	0x00000128
        /*0d00*/ 	.short	0x010a
        /*0d02*/ 	.byte	0xff
	.zero		1


	//   ....[191]....
        /*0d04*/ 	.word	0x0000b1f0
        /*0d08*/ 	.word	0x00000000
        /*0d0c*/ 	.word	0x00000130
        /*0d10*/ 	.short	0x010a
        /*0d12*/ 	.byte	0xff
	.zero		1


	//   ....[192]....
        /*0d14*/ 	.word	0x0000b240
        /*0d18*/ 	.word	0x00000003
        /*0d1c*/ 	.word	0x00000150
        /*0d20*/ 	.short	0x010a
        /*0d22*/ 	.byte	0xff
	.zero		1


	//   ....[193]....
        /*0d24*/ 	.word	0x0000b2a0
        /*0d28*/ 	.word	0x00000002
        /*0d2c*/ 	.word	0x00000100
        /*0d30*/ 	.short	0x010a
        /*0d32*/ 	.byte	0xff
	.zero		1


	//   ....[194]....
        /*0d34*/ 	.word	0x0000b2f0
        /*0d38*/ 	.word	0x00000065
        /*0d3c*/ 	.word	0x00000170
        /*0d40*/ 	.short	0x010a
        /*0d42*/ 	.byte	0xff
	.zero		1


	//   ....[195]....
        /*0d44*/ 	.word	0x0000b340
        /*0d48*/ 	.word	0x00000003
        /*0d4c*/ 	.word	0x00000100
        /*0d50*/ 	.short	0x010a
        /*0d52*/ 	.byte	0xff
	.zero		1


	//   ....[196]....
        /*0d54*/ 	.word	0x0000b390
        /*0d58*/ 	.word	0x0000003e
        /*0d5c*/ 	.word	0x00000100
        /*0d60*/ 	.short	0x010a
        /*0d62*/ 	.byte	0xff
	.zero		1


	//   ....[197]....
        /*0d64*/ 	.word	0x0000b3e0
        /*0d68*/ 	.word	0x0000003e
        /*0d6c*/ 	.word	0x00000100
        /*0d70*/ 	.short	0x010a
        /*0d72*/ 	.byte	0xff
	.zero		1


	//----- nvinfo : EIATTR_NUM_MBARRIERS
	.align		4
.L_47:
        /*0d74*/ 	.byte	0x03, 0x38
        /*0d76*/ 	.short	0x003b


	//----- nvinfo : EIATTR_EXIT_INSTR_OFFSETS
	.align		4
        /*0d78*/ 	.byte	0x04, 0x1c
        /*0d7a*/ 	.short	(.L_49 - .L_48)


	//   ....[0]....
.L_48:
        /*0d7c*/ 	.word	0x000034b0


	//   ....[1]....
        /*0d80*/ 	.word	0x000039c0


	//   ....[2]....
        /*0d84*/ 	.word	0x00003a20


	//   ....[3]....
        /*0d88*/ 	.word	0x00004cd0


	//   ....[4]....
        /*0d8c*/ 	.word	0x00005e50


	//   ....[5]....
        /*0d90*/ 	.word	0x00005e90


	//   ....[6]....
        /*0d94*/ 	.word	0x0000a180


	//   ....[7]....
        /*0d98*/ 	.word	0x0000a1f0


	//   ....[8]....
        /*0d9c*/ 	.word	0x0000a220


	//   ....[9]....
        /*0da0*/ 	.word	0x0000a2a0


	//----- nvinfo : EIATTR_MAX_THREADS
	.align		4
.L_49:
        /*0da4*/ 	.byte	0x04, 0x05
        /*0da6*/ 	.short	(.L_51 - .L_50)
.L_50:
        /*0da8*/ 	.word	0x00000100
        /*0dac*/ 	.word	0x00000001
        /*0db0*/ 	.word	0x00000001


	//----- nvinfo : EIATTR_CRS_STACK_SIZE
	.align		4
.L_51:
        /*0db4*/ 	.byte	0x04, 0x1e
        /*0db6*/ 	.short	(.L_53 - .L_52)
.L_52:
        /*0db8*/ 	.word	0x00000000


	//----- nvinfo : EIATTR_CBANK_PARAM_SIZE
	.align		4
.L_53:
        /*0dbc*/ 	.byte	0x03, 0x19
        /*0dbe*/ 	.short	0x0800


	//----- nvinfo : EIATTR_PARAM_CBANK
	.align		4
        /*0dc0*/ 	.byte	0x04, 0x0a
        /*0dc2*/ 	.short	(.L_55 - .L_54)
	.align		4
.L_54:
        /*0dc4*/ 	.word	index@(.nv.constant0._ZN7cutlass13device_kernelINS_4gemm6kernel13GemmUniversalIN4cute5tupleIJiiiiEEENS1_10collective13CollectiveMmaINS1_35MainloopSm100TmaUmmaWarpSpecializedILi16ELi2ELi4ENS5_IJNS4_1CILi2EEENSA_ILi4EEENSA_ILi1EEEEEEEENS5_IJNSA_ILi256EEENSA_ILi128EEENSA_ILi32EEEEEENS_10bfloat16_tENS5_IJlSD_lEEESK_SL_NS4_8TiledMMAINS4_8MMA_AtomIJNS4_26SM100_MMA_F16BF16_2x1SM_SSISK_SK_fLi256ELi128ELNS4_4UMMA5MajorE0ELSQ_0ELNSP_7ScaleInE0ELSR_0EEEEEENS4_6LayoutINS5_IJSD_SD_SD_EEENS5_IJNSA_ILi0EEESW_SW_EEEEENS5_IJNS4_10UnderscoreESZ_SZ_EEEEENS4_28SM100_TMA_2SM_LOAD_MULTICASTENS4_14ComposedLayoutINS4_7SwizzleILi2ELi4ELi3EEENS4_18smem_ptr_flag_bitsILi16EEENSU_INS5_IJNSA_ILi8EEESI_EEENS5_IJSI_SD_EEEEEEEvNS4_8identityENS4_18SM100_TMA_2SM_LOADES1C_vS1D_EENS_8epilogue10collective18CollectiveEpilogueINS1G_23Sm100TmaWarpSpecializedILi4ELi2ELi32ELb1ELb0EEEJNS5_IJSH_SH_SI_EEENS5_IJNSU_ISH_SD_EENSU_ISI_SD_EEEEESK_SL_SK_SL_NS1G_6fusion15FusionCallbacksIS1K_NS1P_17LinearCombinationISK_fSK_fLNS_15FloatRoundStyleE2EEES1L_S1O_JEEENS4_5SM1004TMEM4LOAD26SM100_TMEM_LOAD_32dp32b32xENS4_13SM90_TMA_LOADES1C_NS4_39AutoVectorizingCopyWithAssumedAlignmentILi128EEENS4_14SM90_TMA_STOREES1C_S21_S21_EEEvvEEEEvNT_6ParamsE)
        /*0dc8*/ 	.short	0x0380
        /*0dca*/ 	.short	0x0800


	//----- nvinfo : EIATTR_SW_WAR
	.align		4
.L_55:
        /*0dcc*/ 	.byte	0x04, 0x36
        /*0dce*/ 	.short	(.L_57 - .L_56)
.L_56:
        /*0dd0*/ 	.word	0x00000008
.L_57:


//--------------------- .nv.callgraph             --------------------------
	.section	.nv.callgraph,"",@"SHT_CUDA_CALLGRAPH"
	.align	4
	.sectionentsize	8
	.align		4
        /*0000*/ 	.word	0x00000000
	.align		4
        /*0004*/ 	.word	0xffffffff
	.align		4
        /*0008*/ 	.word	index@(_ZN7cutlass13device_kernelINS_4gemm6kernel13GemmUniversalIN4cute5tupleIJiiiiEEENS1_10collective13CollectiveMmaINS1_35MainloopSm100TmaUmmaWarpSpecializedILi16ELi2ELi4ENS5_IJNS4_1CILi2EEENSA_ILi4EEENSA_ILi1EEEEEEEENS5_IJNSA_ILi256EEENSA_ILi128EEENSA_ILi32EEEEEENS_10bfloat16_tENS5_IJlSD_lEEESK_SL_NS4_8TiledMMAINS4_8MMA_AtomIJNS4_26SM100_MMA_F16BF16_2x1SM_SSISK_SK_fLi256ELi128ELNS4_4UMMA5MajorE0ELSQ_0ELNSP_7ScaleInE0ELSR_0EEEEEENS4_6LayoutINS5_IJSD_SD_SD_EEENS5_IJNSA_ILi0EEESW_SW_EEEEENS5_IJNS4_10UnderscoreESZ_SZ_EEEEENS4_28SM100_TMA_2SM_LOAD_MULTICASTENS4_14ComposedLayoutINS4_7SwizzleILi2ELi4ELi3EEENS4_18smem_ptr_flag_bitsILi16EEENSU_INS5_IJNSA_ILi8EEESI_EEENS5_IJSI_SD_EEEEEEEvNS4_8identityENS4_18SM100_TMA_2SM_LOADES1C_vS1D_EENS_8epilogue10collective18CollectiveEpilogueINS1G_23Sm100TmaWarpSpecializedILi4ELi2ELi32ELb1ELb0EEEJNS5_IJSH_SH_SI_EEENS5_IJNSU_ISH_SD_EENSU_ISI_SD_EEEEESK_SL_SK_SL_NS1G_6fusion15FusionCallbacksIS1K_NS1P_17LinearCombinationISK_fSK_fLNS_15FloatRoundStyleE2EEES1L_S1O_JEEENS4_5SM1004TMEM4LOAD26SM100_TMEM_LOAD_32dp32b32xENS4_13SM90_TMA_LOADES1C_NS4_39AutoVectorizingCopyWithAssumedAlignmentILi128EEENS4_14SM90_TMA_STOREES1C_S21_S21_EEEvvEEEEvNT_6ParamsE)
	.align		4
        /*000c*/ 	.word	index@(__assertfail)
	.align		4
        /*0010*/ 	.word	0x00000000
	.align		4
        /*0014*/ 	.word	0xfffffffe
	.align		4
        /*0018*/ 	.word	0x00000000
	.align		4
        /*001c*/ 	.word	0xfffffffd
	.align		4
        /*0020*/ 	.word	0x00000000
	.align		4
        /*0024*/ 	.word	0xfffffffc


//--------------------- .nv.constant4             --------------------------
	.section	.nv.constant4,"a",@progbits
	.align	8
	.align		8
.nv.constant4:
        /*0000*/ 	.dword	__assertfail
	.align		8
        /*0008*/ 	.dword	__unnamed_1
	.align		8
        /*0010*/ 	.dword	__unnamed_2
	.align		8
        /*0018*/ 	.dword	_ZN40_INTERNAL_269db142_4_k_cu_ab4af289_326304cuda3std3__45__cpo5beginE
	.align		8
        /*0020*/ 	.dword	_ZN40_INTERNAL_269db142_4_k_cu_ab4af289_326304cuda3std3__45__cpo3endE
	.align		8
        /*0028*/ 	.dword	_ZN40_INTERNAL_269db142_4_k_cu_ab4af289_326304cuda3std3__45__cpo6cbeginE
	.align		8
        /*0030*/ 	.dword	_ZN40_INTERNAL_269db142_4_k_cu_ab4af289_326304cuda3std3__45__cpo4cendE
	.align		8
        /*0038*/ 	.dword	_ZN40_INTERNAL_269db142_4_k_cu_ab4af289_326304cuda3std3__442_GLOBAL__N__269db142_4_k_cu_ab4af289_326306ignoreE
	.align		8
        /*0040*/ 	.dword	_ZN40_INTERNAL_269db142_4_k_cu_ab4af289_326304cuda3std3__419piecewise_constructE
	.align		8
        /*0048*/ 	.dword	_ZN40_INTERNAL_269db142_4_k_cu_ab4af289_326304cuda3std3__48in_placeE
	.align		8
        /*0050*/ 	.dword	_ZN40_INTERNAL_269db142_4_k_cu_ab4af289_326304cuda3std6ranges3__45__cpo4swapE
	.align		8
        /*0058*/ 	.dword	_ZN40_INTERNAL_269db142_4_k_cu_ab4af289_326304cuda3std6ranges3__45__cpo9iter_moveE
	.align		8
        /*0060*/ 	.dword	_ZN40_INTERNAL_269db142_4_k_cu_ab4af289_326304cute7productE
	.align		8
        /*0068*/ 	.dword	_ZN40_INTERNAL_269db142_4_k_cu_ab4af289_326304cute1_E
	.align		8
        /*0070*/ 	.dword	$str$25
	.align		8
        /*0078*/ 	.dword	$str$26
	.align		8
        /*0080*/ 	.dword	$str$27
	.align		8
        /*0088*/ 	.dword	$str$28


//--------------------- .text._ZN7cutlass13device_kernelINS_4gemm6kernel13GemmUniversalIN4cute5tupleIJiiiiEEENS1_10collective13CollectiveMmaINS1_35MainloopSm100TmaUmmaWarpSpecializedILi16ELi2ELi4ENS5_IJNS4_1CILi2EEENSA_ILi4EEENSA_ILi1EEEEEEEENS5_IJNSA_ILi256EEENSA_ILi128EEENSA_ILi32EEEEEENS_10bfloat16_tENS5_IJlSD_lEEESK_SL_NS4_8TiledMMAINS4_8MMA_AtomIJNS4_26SM100_MMA_F16BF16_2x1SM_SSISK_SK_fLi256ELi128ELNS4_4UMMA5MajorE0ELSQ_0ELNSP_7ScaleInE0ELSR_0EEEEEENS4_6LayoutINS5_IJSD_SD_SD_EEENS5_IJNSA_ILi0EEESW_SW_EEEEENS5_IJNS4_10UnderscoreESZ_SZ_EEEEENS4_28SM100_TMA_2SM_LOAD_MULTICASTENS4_14ComposedLayoutINS4_7SwizzleILi2ELi4ELi3EEENS4_18smem_ptr_flag_bitsILi16EEENSU_INS5_IJNSA_ILi8EEESI_EEENS5_IJSI_SD_EEEEEEEvNS4_8identityENS4_18SM100_TMA_2SM_LOADES1C_vS1D_EENS_8epilogue10collective18CollectiveEpilogueINS1G_23Sm100TmaWarpSpecializedILi4ELi2ELi32ELb1ELb0EEEJNS5_IJSH_SH_SI_EEENS5_IJNSU_ISH_SD_EENSU_ISI_SD_EEEEESK_SL_SK_SL_NS1G_6fusion15FusionCallbacksIS1K_NS1P_17LinearCombinationISK_fSK_fLNS_15FloatRoundStyleE2EEES1L_S1O_JEEENS4_5SM1004TMEM4LOAD26SM100_TMEM_LOAD_32dp32b32xENS4_13SM90_TMA_LOADES1C_NS4_39AutoVectorizingCopyWithAssumedAlignmentILi128EEENS4_14SM90_TMA_STOREES1C_S21_S21_EEEvvEEEEvNT_6ParamsE --------------------------
	.section	.text._ZN7cutlass13device_kernelINS_4gemm6kernel13GemmUniversalIN4cute5tupleIJiiiiEEENS1_10collective13CollectiveMmaINS1_35MainloopSm100TmaUmmaWarpSpecializedILi16ELi2ELi4ENS5_IJNS4_1CILi2EEENSA_ILi4EEENSA_ILi1EEEEEEEENS5_IJNSA_ILi256EEENSA_ILi128EEENSA_ILi32EEEEEENS_10bfloat16_tENS5_IJlSD_lEEESK_SL_NS4_8TiledMMAINS4_8MMA_AtomIJNS4_26SM100_MMA_F16BF16_2x1SM_SSISK_SK_fLi256ELi128ELNS4_4UMMA5MajorE0ELSQ_0ELNSP_7ScaleInE0ELSR_0EEEEEENS4_6LayoutINS5_IJSD_SD_SD_EEENS5_IJNSA_ILi0EEESW_SW_EEEEENS5_IJNS4_10UnderscoreESZ_SZ_EEEEENS4_28SM100_TMA_2SM_LOAD_MULTICASTENS4_14ComposedLayoutINS4_7SwizzleILi2ELi4ELi3EEENS4_18smem_ptr_flag_bitsILi16EEENSU_INS5_IJNSA_ILi8EEESI_EEENS5_IJSI_SD_EEEEEEEvNS4_8identityENS4_18SM100_TMA_2SM_LOADES1C_vS1D_EENS_8epilogue10collective18CollectiveEpilogueINS1G_23Sm100TmaWarpSpecializedILi4ELi2ELi32ELb1ELb0EEEJNS5_IJSH_SH_SI_EEENS5_IJNSU_ISH_SD_EENSU_ISI_SD_EEEEESK_SL_SK_SL_NS1G_6fusion15FusionCallbacksIS1K_NS1P_17LinearCombinationISK_fSK_fLNS_15FloatRoundStyleE2EEES1L_S1O_JEEENS4_5SM1004TMEM4LOAD26SM100_TMEM_LOAD_32dp32b32xENS4_13SM90_TMA_LOADES1C_NS4_39AutoVectorizingCopyWithAssumedAlignmentILi128EEENS4_14SM90_TMA_STOREES1C_S21_S21_EEEvvEEEEvNT_6ParamsE,"ax",@progbits
	.align	128
.text._ZN7cutlass13device_kernelINS_4gemm6kernel13GemmUniversalIN4cute5tupleIJiiiiEEENS1_10collective13CollectiveMmaINS1_35MainloopSm100TmaUmmaWarpSpecializedILi16ELi2ELi4ENS5_IJNS4_1CILi2EEENSA_ILi4EEENSA_ILi1EEEEEEEENS5_IJNSA_ILi256EEENSA_ILi128EEENSA_ILi32EEEEEENS_10bfloat16_tENS5_IJlSD_lEEESK_SL_NS4_8TiledMMAINS4_8MMA_AtomIJNS4_26SM100_MMA_F16BF16_2x1SM_SSISK_SK_fLi256ELi128ELNS4_4UMMA5MajorE0ELSQ_0ELNSP_7ScaleInE0ELSR_0EEEEEENS4_6LayoutINS5_IJSD_SD_SD_EEENS5_IJNSA_ILi0EEESW_SW_EEEEENS5_IJNS4_10UnderscoreESZ_SZ_EEEEENS4_28SM100_TMA_2SM_LOAD_MULTICASTENS4_14ComposedLayoutINS4_7SwizzleILi2ELi4ELi3EEENS4_18smem_ptr_flag_bitsILi16EEENSU_INS5_IJNSA_ILi8EEESI_EEENS5_IJSI_SD_EEEEEEEvNS4_8identityENS4_18SM100_TMA_2SM_LOADES1C_vS1D_EENS_8epilogue10collective18CollectiveEpilogueINS1G_23Sm100TmaWarpSpecializedILi4ELi2ELi32ELb1ELb0EEEJNS5_IJSH_SH_SI_EEENS5_IJNSU_ISH_SD_EENSU_ISI_SD_EEEEESK_SL_SK_SL_NS1G_6fusion15FusionCallbacksIS1K_NS1P_17LinearCombinationISK_fSK_fLNS_15FloatRoundStyleE2EEES1L_S1O_JEEENS4_5SM1004TMEM4LOAD26SM100_TMEM_LOAD_32dp32b32xENS4_13SM90_TMA_LOADES1C_NS4_39AutoVectorizingCopyWithAssumedAlignmentILi128EEENS4_14SM90_TMA_STOREES1C_S21_S21_EEEvvEEEEvNT_6ParamsE:
        .type           _ZN7cutlass13device_kernelINS_4gemm6kernel13GemmUniversalIN4cute5tupleIJiiiiEEENS1_10collective13CollectiveMmaINS1_35MainloopSm100TmaUmmaWarpSpecializedILi16ELi2ELi4ENS5_IJNS4_1CILi2EEENSA_ILi4EEENSA_ILi1EEEEEEEENS5_IJNSA_ILi256EEENSA_ILi128EEENSA_ILi32EEEEEENS_10bfloat16_tENS5_IJlSD_lEEESK_SL_NS4_8TiledMMAINS4_8MMA_AtomIJNS4_26SM100_MMA_F16BF16_2x1SM_SSISK_SK_fLi256ELi128ELNS4_4UMMA5MajorE0ELSQ_0ELNSP_7ScaleInE0ELSR_0EEEEEENS4_6LayoutINS5_IJSD_SD_SD_EEENS5_IJNSA_ILi0EEESW_SW_EEEEENS5_IJNS4_10UnderscoreESZ_SZ_EEEEENS4_28SM100_TMA_2SM_LOAD_MULTICASTENS4_14ComposedLayoutINS4_7SwizzleILi2ELi4ELi3EEENS4_18smem_ptr_flag_bitsILi16EEENSU_INS5_IJNSA_ILi8EEESI_EEENS5_IJSI_SD_EEEEEEEvNS4_8identityENS4_18SM100_TMA_2SM_LOADES1C_vS1D_EENS_8epilogue10collective18CollectiveEpilogueINS1G_23Sm100TmaWarpSpecializedILi4ELi2ELi32ELb1ELb0EEEJNS5_IJSH_SH_SI_EEENS5_IJNSU_ISH_SD_EENSU_ISI_SD_EEEEESK_SL_SK_SL_NS1G_6fusion15FusionCallbacksIS1K_NS1P_17LinearCombinationISK_fSK_fLNS_15FloatRoundStyleE2EEES1L_S1O_JEEENS4_5SM1004TMEM4LOAD26SM100_TMEM_LOAD_32dp32b32xENS4_13SM90_TMA_LOADES1C_NS4_39AutoVectorizingCopyWithAssumedAlignmentILi128EEENS4_14SM90_TMA_STOREES1C_S21_S21_EEEvvEEEEvNT_6ParamsE,@function
        .size           _ZN7cutlass13device_kernelINS_4gemm6kernel13GemmUniversalIN4cute5tupleIJiiiiEEENS1_10collective13CollectiveMmaINS1_35MainloopSm100TmaUmmaWarpSpecializedILi16ELi2ELi4ENS5_IJNS4_1CILi2EEENSA_ILi4EEENSA_ILi1EEEEEEEENS5_IJNSA_ILi256EEENSA_ILi128EEENSA_ILi32EEEEEENS_10bfloat16_tENS5_IJlSD_lEEESK_SL_NS4_8TiledMMAINS4_8MMA_AtomIJNS4_26SM100_MMA_F16BF16_2x1SM_SSISK_SK_fLi256ELi128ELNS4_4UMMA5MajorE0ELSQ_0ELNSP_7ScaleInE0ELSR_0EEEEEENS4_6LayoutINS5_IJSD_SD_SD_EEENS5_IJNSA_ILi0EEESW_SW_EEEEENS5_IJNS4_10UnderscoreESZ_SZ_EEEEENS4_28SM100_TMA_2SM_LOAD_MULTICASTENS4_14ComposedLayoutINS4_7SwizzleILi2ELi4ELi3EEENS4_18smem_ptr_flag_bitsILi16EEENSU_INS5_IJNSA_ILi8EEESI_EEENS5_IJSI_SD_EEEEEEEvNS4_8identityENS4_18SM100_TMA_2SM_LOADES1C_vS1D_EENS_8epilogue10collective18CollectiveEpilogueINS1G_23Sm100TmaWarpSpecializedILi4ELi2ELi32ELb1ELb0EEEJNS5_IJSH_SH_SI_EEENS5_IJNSU_ISH_SD_EENSU_ISI_SD_EEEEESK_SL_SK_SL_NS1G_6fusion15FusionCallbacksIS1K_NS1P_17LinearCombinationISK_fSK_fLNS_15FloatRoundStyleE2EEES1L_S1O_JEEENS4_5SM1004TMEM4LOAD26SM100_TMEM_LOAD_32dp32b32xENS4_13SM90_TMA_LOADES1C_NS4_39AutoVectorizingCopyWithAssumedAlignmentILi128EEENS4_14SM90_TMA_STOREES1C_S21_S21_EEEvvEEEEvNT_6ParamsE,(.L_x_234 - _ZN7cutlass13device_kernelINS_4gemm6kernel13GemmUniversalIN4cute5tupleIJiiiiEEENS1_10collective13CollectiveMmaINS1_35MainloopSm100TmaUmmaWarpSpecializedILi16ELi2ELi4ENS5_IJNS4_1CILi2EEENSA_ILi4EEENSA_ILi1EEEEEEEENS5_IJNSA_ILi256EEENSA_ILi128EEENSA_ILi32EEEEEENS_10bfloat16_tENS5_IJlSD_lEEESK_SL_NS4_8TiledMMAINS4_8MMA_AtomIJNS4_26SM100_MMA_F16BF16_2x1SM_SSISK_SK_fLi256ELi128ELNS4_4UMMA5MajorE0ELSQ_0ELNSP_7ScaleInE0ELSR_0EEEEEENS4_6LayoutINS5_IJSD_SD_SD_EEENS5_IJNSA_ILi0EEESW_SW_EEEEENS5_IJNS4_10UnderscoreESZ_SZ_EEEEENS4_28SM100_TMA_2SM_LOAD_MULTICASTENS4_14ComposedLayoutINS4_7SwizzleILi2ELi4ELi3EEENS4_18smem_ptr_flag_bitsILi16EEENSU_INS5_IJNSA_ILi8EEESI_EEENS5_IJSI_SD_EEEEEEEvNS4_8identityENS4_18SM100_TMA_2SM_LOADES1C_vS1D_EENS_8epilogue10collective18CollectiveEpilogueINS1G_23Sm100TmaWarpSpecializedILi4ELi2ELi32ELb1ELb0EEEJNS5_IJSH_SH_SI_EEENS5_IJNSU_ISH_SD_EENSU_ISI_SD_EEEEESK_SL_SK_SL_NS1G_6fusion15FusionCallbacksIS1K_NS1P_17LinearCombinationISK_fSK_fLNS_15FloatRoundStyleE2EEES1L_S1O_JEEENS4_5SM1004TMEM4LOAD26SM100_TMEM_LOAD_32dp32b32xENS4_13SM90_TMA_LOADES1C_NS4_39AutoVectorizingCopyWithAssumedAlignmentILi128EEENS4_14SM90_TMA_STOREES1C_S21_S21_EEEvvEEEEvNT_6ParamsE)
        .other          _ZN7cutlass13device_kernelINS_4gemm6kernel13GemmUniversalIN4cute5tupleIJiiiiEEENS1_10collective13CollectiveMmaINS1_35MainloopSm100TmaUmmaWarpSpecializedILi16ELi2ELi4ENS5_IJNS4_1CILi2EEENSA_ILi4EEENSA_ILi1EEEEEEEENS5_IJNSA_ILi256EEENSA_ILi128EEENSA_ILi32EEEEEENS_10bfloat16_tENS5_IJlSD_lEEESK_SL_NS4_8TiledMMAINS4_8MMA_AtomIJNS4_26SM100_MMA_F16BF16_2x1SM_SSISK_SK_fLi256ELi128ELNS4_4UMMA5MajorE0ELSQ_0ELNSP_7ScaleInE0ELSR_0EEEEEENS4_6LayoutINS5_IJSD_SD_SD_EEENS5_IJNSA_ILi0EEESW_SW_EEEEENS5_IJNS4_10UnderscoreESZ_SZ_EEEEENS4_28SM100_TMA_2SM_LOAD_MULTICASTENS4_14ComposedLayoutINS4_7SwizzleILi2ELi4ELi3EEENS4_18smem_ptr_flag_bitsILi16EEENSU_INS5_IJNSA_ILi8EEESI_EEENS5_IJSI_SD_EEEEEEEvNS4_8identityENS4_18SM100_TMA_2SM_LOADES1C_vS1D_EENS_8epilogue10collective18CollectiveEpilogueINS1G_23Sm100TmaWarpSpecializedILi4ELi2ELi32ELb1ELb0EEEJNS5_IJSH_SH_SI_EEENS5_IJNSU_ISH_SD_EENSU_ISI_SD_EEEEESK_SL_SK_SL_NS1G_6fusion15FusionCallbacksIS1K_NS1P_17LinearCombinationISK_fSK_fLNS_15FloatRoundStyleE2EEES1L_S1O_JEEENS4_5SM1004TMEM4LOAD26SM100_TMEM_LOAD_32dp32b32xENS4_13SM90_TMA_LOADES1C_NS4_39AutoVectorizingCopyWithAssumedAlignmentILi128EEENS4_14SM90_TMA_STOREES1C_S21_S21_EEEvvEEEEvNT_6ParamsE,@"STO_CUDA_ENTRY STV_DEFAULT"
_ZN7cutlass13device_kernelINS_4gemm6kernel13GemmUniversalIN4cute5tupleIJiiiiEEENS1_10collective13CollectiveMmaINS1_35MainloopSm100TmaUmmaWarpSpecializedILi16ELi2ELi4ENS5_IJNS4_1CILi2EEENSA_ILi4EEENSA_ILi1EEEEEEEENS5_IJNSA_ILi256EEENSA_ILi128EEENSA_ILi32EEEEEENS_10bfloat16_tENS5_IJlSD_lEEESK_SL_NS4_8TiledMMAINS4_8MMA_AtomIJNS4_26SM100_MMA_F16BF16_2x1SM_SSISK_SK_fLi256ELi128ELNS4_4UMMA5MajorE0ELSQ_0ELNSP_7ScaleInE0ELSR_0EEEEEENS4_6LayoutINS5_IJSD_SD_SD_EEENS5_IJNSA_ILi0EEESW_SW_EEEEENS5_IJNS4_10UnderscoreESZ_SZ_EEEEENS4_28SM100_TMA_2SM_LOAD_MULTICASTENS4_14ComposedLayoutINS4_7SwizzleILi2ELi4ELi3EEENS4_18smem_ptr_flag_bitsILi16EEENSU_INS5_IJNSA_ILi8EEESI_EEENS5_IJSI_SD_EEEEEEEvNS4_8identityENS4_18SM100_TMA_2SM_LOADES1C_vS1D_EENS_8epilogue10collective18CollectiveEpilogueINS1G_23Sm100TmaWarpSpecializedILi4ELi2ELi32ELb1ELb0EEEJNS5_IJSH_SH_SI_EEENS5_IJNSU_ISH_SD_EENSU_ISI_SD_EEEEESK_SL_SK_SL_NS1G_6fusion15FusionCallbacksIS1K_NS1P_17LinearCombinationISK_fSK_fLNS_15FloatRoundStyleE2EEES1L_S1O_JEEENS4_5SM1004TMEM4LOAD26SM100_TMEM_LOAD_32dp32b32xENS4_13SM90_TMA_LOADES1C_NS4_39AutoVectorizingCopyWithAssumedAlignmentILi128EEENS4_14SM90_TMA_STOREES1C_S21_S21_EEEvvEEEEvNT_6ParamsE:
[----:B------:R-:W1:Y:S01]  /*0000*/  LDC R1, c[0x0][0x37c] ;  /* 0x0000df00ff017b82 */ /* 0x000e620000000800 */
[----:B------:R-:W2:Y:S01]  /*0010*/  S2R R98, SR_TID.X ;  /* 0x0000000000627919 */ /* 0x000ea20000002100 */
[----:B------:R-:W3:Y:S06]  /*0020*/  LDCU.64 UR8, c[0x0][0x890] ;  /* 0x00011200ff0877ac */ /* 0x000eec0008000a00 */
[----:B------:R-:W4:Y:S01]  /*0030*/  S2UR UR4, SR_CgaCtaId ;  /* 0x00000000000479c3 */ /* 0x000f220000008800 */
[----:B------:R-:W-:Y:S02]  /*0040*/  PRMT R84, RZ, 0x7610, R84 ;  /* 0x00007610ff547816 */ /* 0x000fe40000000054 */
[----:B------:R-:W-:-:S02]  /*0050*/  ELECT P0, URZ, PT ;  /* 0x0000000000ff782f */ /* 0x000fc40003800000 */
[----:B---3--:R-:W-:-:S04]  /*0060*/  ISETP.NE.U32.AND P1, PT, RZ, UR8, PT ;  /* 0x00000008ff007c0c */ /* 0x008fc8000bf25070 */
[----:B------:R-:W-:Y:S01]  /*0070*/  ISETP.NE.AND.EX P2, PT, RZ, UR9, PT, P1 ;  /* 0x00000009ff007c0c */ /* 0x000fe2000bf45310 */
[----:B----4-:R-:W-:Y:S02]  /*0080*/  ULOP3.LUT UR33, UR4, 0x1, URZ, 0xc0, !UPT ;  /* 0x0000000104217892 */ /* 0x010fe4000f8ec0ff */
[----:B------:R-:W-:Y:S01]  /*0090*/  ULOP3.LUT UR34, UR4, 0x1, URZ, 0x3c, !UPT ;  /* 0x0000000104227892 */ /* 0x000fe2000f8e3cff */
[----:B--2---:R-:W-:-:S05]  /*00a0*/  SHF.R.U32.HI R85, RZ, 0x5, R98 ;  /* 0x00000005ff557819 */ /* 0x004fca0000011662 */
[----:B------:R-:W2:Y:S02]  /*00b0*/  SHFL.IDX PT, R0, R85, RZ, 0x1f ;  /* 0x00001fff55007589 */ /* 0x000ea400000e0000 */
[----:B--2---:R-:W-:Y:S02]  /*00c0*/  R2UR UR21, R0 ;  /* 0x00000000001572ca */ /* 0x004fe400000e0000 */
[----:B-1----:R-:W-:-:S13]  /*00d0*/  @P2 BRA `(.L_x_0) ;  /* 0x0000000000302947 */ /* 0x002fda0003800000 */
[----:B------:R-:W1:Y:S02]  /*00e0*/  LDCU.64 UR4, c[0x0][0x888] ;  /* 0x00011100ff0477ac */ /* 0x000e640008000a00 */
[----:B-1----:R-:W-:-:S04]  /*00f0*/  UISETP.NE.U32.AND UP0, UPT, UR4, URZ, UPT ;  /* 0x000000ff0400728c */ /* 0x002fc8000bf05070 */
[----:B------:R-:W-:-:S09]  /*0100*/  UISETP.NE.AND.EX UP0, UPT, UR5, URZ, UPT, UP0 ;  /* 0x000000ff0500728c */ /* 0x000fd2000bf05300 */
[----:B------:R-:W-:Y:S05]  /*0110*/  BRA.U !UP0, `(.L_x_1) ;  /* 0x0000000108147547 */ /* 0x000fea000b800000 */
[----:B------:R-:W1:Y:S01]  /*0120*/  LDC.64 R2, c[0x0][0x888] ;  /* 0x00022200ff027b82 */ /* 0x000e620000000a00 */
[----:B------:R-:W1:Y:S02]  /*0130*/  LDCU.64 UR4, c[0x0][0x358] ;  /* 0x00006b00ff0477ac */ /* 0x000e640008000a00 */
[----:B-1----:R1:W5:Y:S01]  /*0140*/  LDG.E R41, desc[UR4][R2.64] ;  /* 0x0000000402297981 */ /* 0x002362000c1e1900 */
[----:B------:R-:W-:Y:S01]  /*0150*/  HFMA2 R84, -RZ, RZ, 0, 5.9604644775390625e-08 ;  /* 0x00000001ff547431 */ /* 0x000fe200000001ff */
[----:B------:R-:W-:Y:S05]  /*0160*/  BRA `(.L_x_0) ;  /* 0x00000000000c7947 */ /* 0x000fea0003800000 */
.L_x_1:
[----:B------:R-:W1:Y:S01]  /*0170*/  LDCU UR4, c[0x0][0x880] ;  /* 0x00011000ff0477ac */ /* 0x000e620008000800 */
[----:B------:R-:W-:Y:S01]  /*0180*/  HFMA2 R84, -RZ, RZ, 0, 5.9604644775390625e-08 ;  /* 0x00000001ff547431 */ /* 0x000fe200000001ff */
[----:B-1----:R-:W-:-:S07]  /*0190*/  MOV R41, UR4 ;  /* 0x0000000400297c02 */ /* 0x002fce0008000f00 */
.L_x_0:
[----:B------:R-:W2:Y:S02]  /*01a0*/  LDCU.64 UR4, c[0x0][0x8b0] ;  /* 0x00011600ff0477ac */ /* 0x000ea40008000a00 */
[----:B--2---:R-:W-:-:S04]  /*01b0*/  UISETP.NE.U32.AND UP0, UPT, UR4, URZ, UPT ;  /* 0x000000ff0400728c */ /* 0x004fc8000bf05070 */
[----:B------:R-:W-:-:S09]  /*01c0*/  UISETP.NE.AND.EX UP0, UPT, UR5, URZ, UPT, UP0 ;  /* 0x000000ff0500728c */ /* 0x000fd2000bf05300 */
[----:B------:R-:W-:Y:S05]  /*01d0*/  BRA.U UP0, `(.L_x_2) ;  /* 0x0000000100287547 */ /* 0x000fea000b800000 */
[----:B------:R-:W2:Y:S02]  /*01e0*/  LDCU.64 UR4, c[0x0][0x8a8] ;  /* 0x00011500ff0477ac */ /* 0x000ea40008000a00 */
[----:B--2---:R-:W-:-:S04]  /*01f0*/  UISETP.NE.U32.AND UP0, UPT, UR4, URZ, UPT ;  /* 0x000000ff0400728c */ /* 0x004fc8000bf05070 */
[----:B------:R-:W-:-:S09]  /*0200*/  UISETP.NE.AND.EX UP0, UPT, UR5, URZ, UPT, UP0 ;  /* 0x000000ff0500728c */ /* 0x000fd2000bf05300 */
[----:B------:R-:W-:Y:S05]  /*0210*/  BRA.U !UP0, `(.L_x_3) ;  /* 0x0000000108107547 */ /* 0x000fea000b800000 */
[----:B------:R-:W2:Y:S01]  /*0220*/  LDC.64 R38, c[0x0][0x8a8] ;  /* 0x00022a00ff267b82 */ /* 0x000ea20000000a00 */
[----:B------:R-:W2:Y:S02]  /*0230*/  LDCU.64 UR4, c[0x0][0x358] ;  /* 0x00006b00ff0477ac */ /* 0x000ea40008000a00 */
[----:B--2---:R2:W5:Y:S01]  /*0240*/  LDG.E R38, desc[UR4][R38.64] ;  /* 0x0000000426267981 */ /* 0x004562000c1e1900 */
[----:B------:R-:W-:Y:S05]  /*0250*/  BRA `(.L_x_2) ;  /* 0x0000000000087947 */ /* 0x000fea0003800000 */
.L_x_3:
[----:B------:R-:W2:Y:S02]  /*0260*/  LDCU UR4, c[0x0][0x8a0] ;  /* 0x00011400ff0477ac */ /* 0x000ea40008000800 */
[----:B--2---:R-:W-:Y:S02]  /*0270*/  MOV R38, UR4 ;  /* 0x0000000400267c02 */ /* 0x004fe40008000f00 */
.L_x_2:
[----:B------:R-:W-:Y:S01]  /*0280*/  IMAD.U32 R0, RZ, RZ, UR21 ;  /* 0x00000015ff007e24 */ /* 0x000fe2000f8e00ff */
[----:B------:R-:W-:Y:S04]  /*0290*/  BSSY.RECONVERGENT B0, `(.L_x_4) ;  /* 0x000000c000007945 */ /* 0x000fe80003800200 */
[C---:B------:R-:W-:Y:S02]  /*02a0*/  ISETP.NE.OR P3, PT, R0.reuse, 0x1, !P0 ;  /* 0x000000010000780c */ /* 0x040fe40004765670 */
[----:B------:R-:W-:-:S11]  /*02b0*/  ISETP.NE.OR P2, PT, R0, 0x3, !P0 ;  /* 0x000000030000780c */ /* 0x000fd60004745670 */
[----:B------:R-:W-:Y:S05]  /*02c0*/  @P3 BRA `(.L_x_5) ;  /* 0x0000000000203947 */ /* 0x000fea0003800000 */
[----:B------:R-:W3:Y:S02]  /*02d0*/  LDCU.64 UR4, c[0x0][0x348] ;  /* 0x00006900ff0477ac */ /* 0x000ee40008000a00 */
[----:B---3--:R-:W-:Y:S02]  /*02e0*/  UIADD3 UR6, UP1, UPT, UR4, 0x80, URZ ;  /* 0x0000008004067890 */ /* 0x008fe4000ff3e0ff */
[----:B------:R-:W-:Y:S02]  /*02f0*/  UIADD3 UR4, UP0, UPT, UR4, 0x180, URZ ;  /* 0x0000018004047890 */ /* 0x000fe4000ff1e0ff */
[----:B------:R-:W-:Y:S02]  /*0300*/  UIADD3.X UR7, UPT, UPT, URZ, UR5, URZ, UP1, !UPT ;  /* 0x00000005ff077290 */ /* 0x000fe40008ffe4ff */
[----:B------:R-:W-:-:S07]  /*0310*/  UIADD3.X UR5, UPT, UPT, URZ, UR5, URZ, UP0, !UPT ;  /* 0x00000005ff057290 */ /* 0x000fce00087fe4ff */
[----:B------:R3:W-:Y:S02]  /*0320*/  UTMACCTL.PF [UR6] ;  /* 0x00000000060079b9 */ /* 0x0007e40008040000 */
[----:B------:R3:W-:Y:S02]  /*0330*/  UTMACCTL.PF [UR4] ;  /* 0x00000000040079b9 */ /* 0x0007e40008040000 */
[----:B---3--:R-:W-:Y:S01]  /*0340*/  NOP ;  /* 0x0000000000007918 */ /* 0x008fe20000000000 */
.L_x_5:
[----:B------:R-:W-:Y:S05]  /*0350*/  BSYNC.RECONVERGENT B0 ;  /* 0x0000000000007941 */ /* 0x000fea0003800200 */
.L_x_4:
[----:B------:R-:W-:Y:S04]  /*0360*/  BSSY.RECONVERGENT B0, `(.L_x_6) ;  /* 0x000000a000007945 */ /* 0x000fe80003800200 */
        /* <DEDUP_REMOVED lines=9> */
.L_x_7:
[----:B------:R-:W-:Y:S05]  /*0400*/  BSYNC.RECONVERGENT B0 ;  /* 0x0000000000007941 */ /* 0x000fea0003800200 */
.L_x_6:
[----:B------:R-:W3:Y:S01]  /*0410*/  LDCU.64 UR4, c[0x0][0x888] ;  /* 0x00011100ff0477ac */ /* 0x000ee20008000a00 */
[----:B------:R-:W-:Y:S01]  /*0420*/  ISETP.NE.AND.EX P1, PT, RZ, UR9, PT, P1 ;  /* 0x00000009ff007c0c */ /* 0x000fe2000bf25310 */
[----:B------:R-:W-:Y:S01]  /*0430*/  UPLOP3.LUT UP4, UPT, UPT, UPT, UPT, 0x80, 0x8 ;  /* 0x000000000008789c */ /* 0x000fe20003f8f070 */
[----:B---3--:R-:W-:-:S04]  /*0440*/  ISETP.NE.U32.AND P2, PT, RZ, UR4, PT ;  /* 0x00000004ff007c0c */ /* 0x008fc8000bf45070 */
[----:B------:R-:W-:-:S13]  /*0450*/  ISETP.NE.AND.EX P2, PT, RZ, UR5, PT, P2 ;  /* 0x00000005ff007c0c */ /* 0x000fda000bf45320 */
[----:B------:R-:W-:Y:S05]  /*0460*/  @P2 BRA P1, `(.L_x_8) ;  /* 0x0000000000282947 */ /* 0x000fea0000800000 */
[----:B------:R-:W-:Y:S01]  /*0470*/  UISETP.NE.U32.AND UP0, UPT, UR8, URZ, UPT ;  /* 0x000000ff0800728c */ /* 0x000fe2000bf05070 */
[----:B-----5:R-:W-:Y:S01]  /*0480*/  FSETP.NEU.AND P1, PT, R41, RZ, PT ;  /* 0x000000ff2900720b */ /* 0x020fe20003f2d000 */
[----:B------:R-:W-:Y:S02]  /*0490*/  UISETP.NE.U32.AND UP2, UPT, UR4, URZ, UPT ;  /* 0x000000ff0400728c */ /* 0x000fe4000bf45070 */
[----:B------:R-:W-:Y:S02]  /*04a0*/  UISETP.NE.AND.EX UP1, UPT, UR9, URZ, UPT, UP0 ;  /* 0x000000ff0900728c */ /* 0x000fe4000bf25300 */
[----:B------:R-:W-:-:S04]  /*04b0*/  UISETP.NE.AND.EX UP0, UPT, UR5, URZ, UPT, UP2 ;  /* 0x000000ff0500728c */ /* 0x000fc8000bf05320 */
[----:B------:R-:W-:-:S04]  /*04c0*/  USEL UR4, URZ, 0xffffffff, UP0 ;  /* 0xffffffffff047887 */ /* 0x000fc80008000000 */
[----:B------:R-:W-:Y:S01]  /*04d0*/  VOTEU.ANY UP0, P1 ;  /* 0x0000000000ff7886 */ /* 0x000fe20000800100 */
[----:B------:R-:W-:-:S04]  /*04e0*/  @!UP1 USEL UR4, URZ, 0xffffffff, UP0 ;  /* 0xffffffffff049887 */ /* 0x000fc80008000000 */
[----:B------:R-:W-:-:S04]  /*04f0*/  ULOP3.LUT UR4, UR4, 0x1, URZ, 0xc0, !UPT ;  /* 0x0000000104047892 */ /* 0x000fc8000f8ec0ff */
[----:B------:R-:W-:-:S11]  /*0500*/  UISETP.NE.U32.AND UP4, UPT, UR4, 0x1, UPT ;  /* 0x000000010400788c */ /* 0x000fd6000bf85070 */
.L_x_8:
[----:B------:R-:W3:Y:S01]  /*0510*/  SHFL.IDX PT, R0, R85, RZ, 0x1f ;  /* 0x00001fff55007589 */ /* 0x000ee200000e0000 */
[----:B------:R-:W-:-:S04]  /*0520*/  UISETP.NE.AND UP0, UPT, UR21, 0x2, UPT ;  /* 0x000000021500788c */ /* 0x000fc8000bf05270 */
[----:B------:R-:W-:Y:S02]  /*0530*/  UISETP.EQ.AND UP1, UPT, UR33, URZ, !UP0 ;  /* 0x000000ff2100728c */ /* 0x000fe4000c722270 */
[----:B------:R-:W-:-:S04]  /*0540*/  USEL UR48, URZ, 0x1, UP0 ;  /* 0x00000001ff307887 */ /* 0x000fc80008000000 */
[----:B------:R-:W-:Y:S02]  /*0550*/  PLOP3.LUT P3, PT, P0, PT, UP1, 0x80, 0x8 ;  /* 0x000000000008781c */ /* 0x000fe4000076f018 */
[----:B---3--:R-:W-:-:S13]  /*0560*/  ISETP.NE.AND P1, PT, R0, RZ, PT ;  /* 0x000000ff0000720c */ /* 0x008fda0003f25270 */
[----:B------:R-:W-:Y:S05]  /*0570*/  @P1 BRA `(.L_x_9) ;  /* 0x0000000000c41947 */ /* 0x000fea0003800000 */
[----:B------:R-:W-:Y:S01]  /*0580*/  ELECT P1, URZ, PT ;  /* 0x0000000000ff782f */ /* 0x000fe20003820000 */
[----:B------:R-:W-:-:S12]  /*0590*/  BSSY.RECONVERGENT B0, `(.L_x_9) ;  /* 0x000002f000007945 */ /* 0x000fd80003800200 */
[----:B------:R-:W-:Y:S05]  /*05a0*/  @!P1 BRA `(.L_x_10) ;  /* 0x0000000000b49947 */ /* 0x000fea0003800000 */
[----:B------:R-:W3:Y:S01]  /*05b0*/  S2UR UR5, SR_CgaCtaId ;  /* 0x00000000000579c3 */ /* 0x000ee20000008800 */
[----:B------:R-:W-:Y:S01]  /*05c0*/  UMOV UR4, 0x400 ;  /* 0x0000040000047882 */ /* 0x000fe20000000000 */
[----:B------:R-:W-:Y:S01]  /*05d0*/  UMOV UR8, 0x1 ;  /* 0x0000000100087882 */ /* 0x000fe20000000000 */
[----:B------:R-:W-:Y:S01]  /*05e0*/  UMOV UR6, 0x4 ;  /* 0x0000000400067882 */ /* 0x000fe20000000000 */
[----:B------:R-:W-:-:S04]  /*05f0*/  UIADD3 UR8, UPT, UPT, -UR8, 0x100000, URZ ;  /* 0x0010000008087890 */ /* 0x000fc8000fffe1ff */
[----:B------:R-:W-:Y:S02]  /*0600*/  USHF.L.U32 UR9, UR8, 0xb, URZ ;  /* 0x0000000b08097899 */ /* 0x000fe400080006ff */
[----:B------:R-:W-:Y:S02]  /*0610*/  USHF.L.U32 UR8, UR8, 0x1, URZ ;  /* 0x0000000108087899 */ /* 0x000fe400080006ff */
[----:B------:R-:W-:-:S04]  /*0620*/  UIADD3 UR6, UPT, UPT, -UR6, 0x100000, URZ ;  /* 0x0010000006067890 */ /* 0x000fc8000fffe1ff */
[----:B------:R-:W-:Y:S02]  /*0630*/  USHF.L.U32 UR7, UR6, 0xb, URZ ;  /* 0x0000000b06077899 */ /* 0x000fe400080006ff */
[----:B------:R-:W-:Y:S02]  /*0640*/  USHF.L.U32 UR6, UR6, 0x1, URZ ;  /* 0x0000000106067899 */ /* 0x000fe400080006ff */
[----:B---3--:R-:W-:Y:S01]  /*0650*/  ULEA UR4, UR5, UR4, 0x18 ;  /* 0x0000000405047291 */ /* 0x008fe2000f8ec0ff */
[----:B------:R-:W3:Y:S11]  /*0660*/  FENCE.VIEW.ASYNC.S ;  /* 0x00000000000073c6 */ /* 0x000ef60000000000 */
[----:B---3--:R3:W4:Y:S01]  /*0670*/  SYNCS.EXCH.64 URZ, [UR4], UR8 ;  /* 0x0000000804ff75b2 */ /* 0x0087220008000100 */
[----:B------:R3:W1:Y:S01]  /*0680*/  SYNCS.EXCH.64 URZ, [UR4+0x80], UR6 ;  /* 0x0000800604ff75b2 */ /* 0x0006620008000100 */
        /* <DEDUP_REMOVED lines=29> */
[----:B------:R3:W1:Y:S02]  /*0860*/  SYNCS.EXCH.64 URZ, [UR4+0xf8], UR6 ;  /* 0x0000f80604ff75b2 */ /* 0x0006640008000100 */
[----:B---34-:R-:W-:Y:S01]  /*0870*/  NOP ;  /* 0x0000000000007918 */ /* 0x018fe20000000000 */
.L_x_10:
[----:B------:R-:W-:Y:S05]  /*0880*/  BSYNC.RECONVERGENT B0 ;  /* 0x0000000000007941 */ /* 0x000fea0003800200 */
.L_x_9:
[----:B------:R-:W3:Y:S01]  /*0890*/  SHFL.IDX PT, R0, R85, RZ, 0x1f ;  /* 0x00001fff55007589 */ /* 0x000ee200000e0000 */
[----:B------:R-:W-:Y:S01]  /*08a0*/  NOP ;  /* 0x0000000000007918 */ /* 0x000fe20000000000 */
[----:B---3--:R-:W-:-:S13]  /*08b0*/  ISETP.NE.AND P1, PT, R0, 0x1, PT ;  /* 0x000000010000780c */ /* 0x008fda0003f25270 */
[----:B------:R-:W-:Y:S05]  /*08c0*/  @P1 BRA `(.L_x_11) ;  /* 0x0000000000581947 */ /* 0x000fea0003800000 */
        /* <DEDUP_REMOVED lines=9> */
[----:B------:R-:W-:Y:S01]  /*0960*/  USHF.L.U32 UR6, UR6, 0x1, URZ ;  /* 0x0000000106067899 */ /* 0x000fe200080006ff */
[----:B------:R-:W-:Y:S01]  /*0970*/  ELECT P1, URZ, PT ;  /* 0x0000000000ff782f */ /* 0x000fe20003820000 */
[----:B---3--:R-:W-:Y:S01]  /*0980*/  ULEA UR4, UR5, UR4, 0x18 ;  /* 0x0000000405047291 */ /* 0x008fe2000f8ec0ff */
[----:B------:R-:W3:Y:S11]  /*0990*/  FENCE.VIEW.ASYNC.S ;  /* 0x00000000000073c6 */ /* 0x000ef60000000000 */
[----:B---3--:R3:W4:Y:S01]  /*09a0*/  SYNCS.EXCH.64 URZ, [UR4+0x100], UR8 ;  /* 0x0001000804ff75b2 */ /* 0x0087220008000100 */
[----:B------:R3:W1:Y:S01]  /*09b0*/  SYNCS.EXCH.64 URZ, [UR4+0x120], UR6 ;  /* 0x0001200604ff75b2 */ /* 0x0006620008000100 */
[----:B------:R3:W1:Y:S01]  /*09c0*/  SYNCS.EXCH.64 URZ, [UR4+0x108], UR8 ;  /* 0x0001080804ff75b2 */ /* 0x0006620008000100 */
[----:B------:R3:W1:Y:S01]  /*09d0*/  SYNCS.EXCH.64 URZ, [UR4+0x128], UR6 ;  /* 0x0001280604ff75b2 */ /* 0x0006620008000100 */
[----:B------:R3:W1:Y:S01]  /*09e0*/  SYNCS.EXCH.64 URZ, [UR4+0x110], UR8 ;  /* 0x0001100804ff75b2 */ /* 0x0006620008000100 */
[----:B------:R3:W1:Y:S01]  /*09f0*/  SYNCS.EXCH.64 URZ, [UR4+0x130], UR6 ;  /* 0x0001300604ff75b2 */ /* 0x0006620008000100 */
[----:B------:R3:W1:Y:S01]  /*0a00*/  SYNCS.EXCH.64 URZ, [UR4+0x118], UR8 ;  /* 0x0001180804ff75b2 */ /* 0x0006620008000100 */
[----:B------:R3:W1:Y:S01]  /*0a10*/  SYNCS.EXCH.64 URZ, [UR4+0x138], UR6 ;  /* 0x0001380604ff75b2 */ /* 0x0006620008000100 */
[----:B------:R-:W-:Y:S01]  /*0a20*/  NOP ;  /* 0x0000000000007918 */ /* 0x000fe20000000000 */
.L_x_11:
[----:B------:R-:W2:Y:S01]  /*0a30*/  SHFL.IDX PT, R0, R85, RZ, 0x1f ;  /* 0x00001fff55007589 */ /* 0x000ea200000e0000 */
[----:B------:R-:W-:Y:S01]  /*0a40*/  NOP ;  /* 0x0000000000007918 */ /* 0x000fe20000000000 */
[----:B--2---:R-:W-:-:S13]  /*0a50*/  ISETP.NE.AND P1, PT, R0, 0x3, PT ;  /* 0x000000030000780c */ /* 0x004fda0003f25270 */
[----:B------:R-:W-:Y:S05]  /*0a60*/  @P1 BRA `(.L_x_12) ;  /* 0x0000000000301947 */ /* 0x000fea0003800000 */
[----:B---3--:R-:W2:Y:S01]  /*0a70*/  S2UR UR6, SR_CgaCtaId ;  /* 0x00000000000679c3 */ /* 0x008ea20000008800 */
[----:B------:R-:W-:Y:S01]  /*0a80*/  UMOV UR4, 0x400 ;  /* 0x0000040000047882 */ /* 0x000fe20000000000 */
[----:B------:R-:W-:Y:S01]  /*0a90*/  UMOV UR5, 0x20 ;  /* 0x0000002000057882 */ /* 0x000fe20000000000 */
[----:B------:R-:W-:Y:S01]  /*0aa0*/  ELECT P1, URZ, PT ;  /* 0x0000000000ff782f */ /* 0x000fe20003820000 */
[----:B--2---:R-:W-:Y:S02]  /*0ab0*/  ULEA UR6, UR6, UR4, 0x18 ;  /* 0x0000000406067291 */ /* 0x004fe4000f8ec0ff */
[----:B------:R-:W-:-:S04]  /*0ac0*/  UIADD3 UR4, UPT, UPT, -UR5, 0x100000, URZ ;  /* 0x0010000005047890 */ /* 0x000fc8000fffe1ff */
[----:B------:R-:W-:Y:S02]  /*0ad0*/  USHF.L.U32 UR5, UR4, 0xb, URZ ;  /* 0x0000000b04057899 */ /* 0x000fe400080006ff */
[----:B------:R-:W-:Y:S01]  /*0ae0*/  USHF.L.U32 UR4, UR4, 0x1, URZ ;  /* 0x0000000104047899 */ /* 0x000fe200080006ff */
[----:B------:R-:W2:Y:S11]  /*0af0*/  FENCE.VIEW.ASYNC.S ;  /* 0x00000000000073c6 */ /* 0x000eb60000000000 */
[----:B--2---:R2:W3:Y:S01]  /*0b00*/  SYNCS.EXCH.64 URZ, [UR6+0x140], UR4 ;  /* 0x0001400406ff75b2 */ /* 0x0044e20008000100 */
[----:B------:R2:W1:Y:S01]  /*0b10*/  SYNCS.EXCH.64 URZ, [UR6+0x148], UR4 ;  /* 0x0001480406ff75b2 */ /* 0x0004620008000100 */
[----:B------:R-:W-:Y:S01]  /*0b20*/  NOP ;  /* 0x0000000000007918 */ /* 0x000fe20000000000 */
.L_x_12:
[----:B------:R-:W4:Y:S01]  /*0b30*/  SHFL.IDX PT, R0, R85, RZ, 0x1f ;  /* 0x00001fff55007589 */ /* 0x000f2200000e0000 */
[----:B------:R-:W-:Y:S01]  /*0b40*/  NOP ;  /* 0x0000000000007918 */ /* 0x000fe20000000000 */
[----:B----4-:R-:W-:-:S13]  /*0b50*/  ISETP.NE.AND P1, PT, R0, 0x4, PT ;  /* 0x000000040000780c */ /* 0x010fda0003f25270 */
[----:B------:R-:W-:Y:S05]  /*0b60*/  @P1 BRA `(.L_x_13) ;  /* 0x00000000004c1947 */ /* 0x000fea0003800000 */
[----:B--2---:R-:W2:Y:S01]  /*0b70*/  S2UR UR5, SR_CgaCtaId ;  /* 0x00000000000579c3 */ /* 0x004ea20000008800 */
[----:B---3--:R-:W-:Y:S01]  /*0b80*/  UMOV UR4, 0x720 ;  /* 0x0000072000047882 */ /* 0x008fe20000000000 */
[----:B------:R-:W-:Y:S01]  /*0b90*/  UMOV UR6, 0x400 ;  /* 0x0000040000067882 */ /* 0x000fe20000000000 */
[----:B------:R-:W-:Y:S01]  /*0ba0*/  USEL UR4, UR4, 0x620, UP4 ;  /* 0x0000062004047887 */ /* 0x000fe2000a000000 */
[----:B------:R-:W-:Y:S01]  /*0bb0*/  UMOV UR8, 0x1 ;  /* 0x0000000100087882 */ /* 0x000fe20000000000 */
[----:B------:R-:W-:Y:S01]  /*0bc0*/  ELECT P1, URZ, PT ;  /* 0x0000000000ff782f */ /* 0x000fe20003820000 */
[----:B------:R-:W-:-:S04]  /*0bd0*/  UIADD3 UR8, UPT, UPT, -UR8, 0x100000, URZ ;  /* 0x0010000008087890 */ /* 0x000fc8000fffe1ff */
[----:B------:R-:W-:Y:S02]  /*0be0*/  USHF.L.U32 UR9, UR8, 0xb, URZ ;  /* 0x0000000b08097899 */ /* 0x000fe400080006ff */
[----:B------:R-:W-:Y:S02]  /*0bf0*/  USHF.L.U32 UR8, UR8, 0x1, URZ ;  /* 0x0000000108087899 */ /* 0x000fe400080006ff */
[----:B--2---:R-:W-:Y:S02]  /*0c00*/  ULEA UR6, UR5, UR6, 0x18 ;  /* 0x0000000605067291 */ /* 0x004fe4000f8ec0ff */
[----:B------:R-:W-:-:S04]  /*0c10*/  UIADD3 UR4, UPT, UPT, -UR4, 0x100000, URZ ;  /* 0x0010000004047890 */ /* 0x000fc8000fffe1ff */
[----:B------:R-:W-:Y:S02]  /*0c20*/  USHF.L.U32 UR5, UR4, 0xb, URZ ;  /* 0x0000000b04057899 */ /* 0x000fe400080006ff */
[----:B------:R-:W-:Y:S01]  /*0c30*/  USHF.L.U32 UR4, UR4, 0x1, URZ ;  /* 0x0000000104047899 */ /* 0x000fe200080006ff */
[----:B------:R-:W2:Y:S03]  /*0c40*/  FENCE.VIEW.ASYNC.S ;  /* 0x00000000000073c6 */ /* 0x000ea60000000000 */
[----:B--2---:R4:W2:Y:S08]  /*0c50*/  SYNCS.EXCH.64 URZ, [UR6+0x150], UR8 ;  /* 0x0001500806ff75b2 */ /* 0x0048b00008000100 */
[----:B------:R4:W3:Y:S01]  /*0c60*/  SYNCS.EXCH.64 URZ, [UR6+0x160], UR4 ;  /* 0x0001600406ff75b2 */ /* 0x0008e20008000100 */
[----:B------:R4:W1:Y:S01]  /*0c70*/  SYNCS.EXCH.64 URZ, [UR6+0x158], UR8 ;  /* 0x0001580806ff75b2 */ /* 0x0008620008000100 */
[----:B------:R4:W1:Y:S02]  /*0c80*/  SYNCS.EXCH.64 URZ, [UR6+0x168], UR4 ;  /* 0x0001680406ff75b2 */ /* 0x0008640008000100 */
[----:B----4-:R-:W-:Y:S01]  /*0c90*/  NOP ;  /* 0x0000000000007918 */ /* 0x010fe20000000000 */
.L_x_13:
[----:B------:R-:W4:Y:S01]  /*0ca0*/  SHFL.IDX PT, R0, R85, RZ, 0x1f ;  /* 0x00001fff55007589 */ /* 0x000f2200000e0000 */
[----:B------:R-:W-:Y:S01]  /*0cb0*/  NOP ;  /* 0x0000000000007918 */ /* 0x000fe20000000000 */
[----:B----4-:R-:W-:-:S13]  /*0cc0*/  ISETP.NE.AND P1, PT, R0, 0x5, PT ;  /* 0x000000050000780c */ /* 0x010fda0003f25270 */
[----:B------:R-:W-:Y:S05]  /*0cd0*/  @P1 BRA `(.L_x_14) ;  /* 0x0000000000581947 */ /* 0x000fea0003800000 */
[----:B--2---:R-:W2:Y:S01]  /*0ce0*/  S2UR UR5, SR_CgaCtaId ;  /* 0x00000000000579c3 */ /* 0x004ea20000008800 */
[----:B---3--:R-:W-:Y:S01]  /*0cf0*/  UMOV UR4, 0x400 ;  /* 0x0000040000047882 */ /* 0x008fe20000000000 */
        /* <DEDUP_REMOVED lines=9> */
[----:B--2---:R-:W-:Y:S01]  /*0d90*/  ULEA UR4, UR5, UR4, 0x18 ;  /* 0x0000000405047291 */ /* 0x004fe2000f8ec0ff */
[----:B------:R-:W2:Y:S11]  /*0da0*/  FENCE.VIEW.ASYNC.S ;  /* 0x00000000000073c6 */ /* 0x000eb60000000000 */
[----:B--2---:R4:W2:Y:S01]  /*0db0*/  SYNCS.EXCH.64 URZ, [UR4+0x170], UR6 ;  /* 0x0001700604ff75b2 */ /* 0x0048a20008000100 */
[----:B------:R4:W3:Y:S01]  /*0dc0*/  SYNCS.EXCH.64 URZ, [UR4+0x190], UR8 ;  /* 0x0001900804ff75b2 */ /* 0x0008e20008000100 */
[----:B------:R4:W1:Y:S01]  /*0dd0*/  SYNCS.EXCH.64 URZ, [UR4+0x178], UR6 ;  /* 0x0001780604ff75b2 */ /* 0x0008620008000100 */
[----:B------:R4:W1:Y:S01]  /*0de0*/  SYNCS.EXCH.64 URZ, [UR4+0x198], UR8 ;  /* 0x0001980804ff75b2 */ /* 0x0008620008000100 */
[----:B------:R4:W1:Y:S01]  /*0df0*/  SYNCS.EXCH.64 URZ, [UR4+0x180], UR6 ;  /* 0x0001800604ff75b2 */ /* 0x0008620008000100 */
[----:B------:R4:W1:Y:S01]  /*0e00*/  SYNCS.EXCH.64 URZ, [UR4+0x1a0], UR8 ;  /* 0x0001a00804ff75b2 */ /* 0x0008620008000100 */
[----:B------:R4:W1:Y:S01]  /*0e10*/  SYNCS.EXCH.64 URZ, [UR4+0x188], UR6 ;  /* 0x0001880604ff75b2 */ /* 0x0008620008000100 */
[----:B------:R4:W1:Y:S02]  /*0e20*/  SYNCS.EXCH.64 URZ, [UR4+0x1a8], UR8 ;  /* 0x0001a80804ff75b2 */ /* 0x0008640008000100 */
[----:B----4-:R-:W-:Y:S01]  /*0e30*/  NOP ;  /* 0x0000000000007918 */ /* 0x010fe20000000000 */
.L_x_14:
[----:B------:R-:W4:Y:S01]  /*0e40*/  SHFL.IDX PT, R0, R85, RZ, 0x1f ;  /* 0x00001fff55007589 */ /* 0x000f2200000e0000 */
[----:B------:R-:W-:Y:S01]  /*0e50*/  ISETP.NE.OR P0, PT, RZ, UR21, !P0 ;  /* 0x00000015ff007c0c */ /* 0x000fe2000c705670 */
[----:B------:R-:W-:Y:S01]  /*0e60*/  NOP ;  /* 0x0000000000007918 */ /* 0x000fe20000000000 */
[----:B----4-:R-:W-:-:S13]  /*0e70*/  ISETP.NE.AND P1, PT, R0, 0x3, PT ;  /* 0x000000030000780c */ /* 0x010fda0003f25270 */
[----:B------:R-:W-:Y:S05]  /*0e80*/  @P1 BRA `(.L_x_15) ;  /* 0x0000000000381947 */ /* 0x000fea0003800000 */
[----:B--2---:R-:W2:Y:S01]  /*0e90*/  S2UR UR5, SR_CgaCtaId ;  /* 0x00000000000579c3 */ /* 0x004ea20000008800 */
[----:B---3--:R-:W-:Y:S01]  /*0ea0*/  UMOV UR4, 0x400 ;  /* 0x0000040000047882 */ /* 0x008fe20000000000 */
[----:B------:R-:W-:Y:S01]  /*0eb0*/  UMOV UR6, 0x20 ;  /* 0x0000002000067882 */ /* 0x000fe20000000000 */
[----:B------:R-:W-:Y:S01]  /*0ec0*/  ELECT P1, URZ, PT ;  /* 0x0000000000ff782f */ /* 0x000fe20003820000 */
[----:B------:R-:W-:-:S04]  /*0ed0*/  UIADD3 UR6, UPT, UPT, -UR6, 0x100000, URZ ;  /* 0x0010000006067890 */ /* 0x000fc8000fffe1ff */
[----:B------:R-:W-:Y:S02]  /*0ee0*/  USHF.L.U32 UR7, UR6, 0xb, URZ ;  /* 0x0000000b06077899 */ /* 0x000fe400080006ff */
[----:B------:R-:W-:Y:S02]  /*0ef0*/  USHF.L.U32 UR6, UR6, 0x1, URZ ;  /* 0x0000000106067899 */ /* 0x000fe400080006ff */
[----:B--2---:R-:W-:Y:S01]  /*0f00*/  ULEA UR4, UR5, UR4, 0x18 ;  /* 0x0000000405047291 */ /* 0x004fe2000f8ec0ff */
[----:B------:R-:W2:Y:S11]  /*0f10*/  FENCE.VIEW.ASYNC.S ;  /* 0x00000000000073c6 */ /* 0x000eb60000000000 */
[----:B--2---:R4:W2:Y:S01]  /*0f20*/  SYNCS.EXCH.64 URZ, [UR4+0x1b0], UR6 ;  /* 0x0001b00604ff75b2 */ /* 0x0048a20008000100 */
[----:B------:R4:W3:Y:S01]  /*0f30*/  SYNCS.EXCH.64 URZ, [UR4+0x1c0], UR6 ;  /* 0x0001c00604ff75b2 */ /* 0x0008e20008000100 */
[----:B------:R4:W1:Y:S01]  /*0f40*/  SYNCS.EXCH.64 URZ, [UR4+0x1b8], UR6 ;  /* 0x0001b80604ff75b2 */ /* 0x0008620008000100 */
[----:B------:R4:W1:Y:S02]  /*0f50*/  SYNCS.EXCH.64 URZ, [UR4+0x1c8], UR6 ;  /* 0x0001c80604ff75b2 */ /* 0x0008640008000100 */
[----:B----4-:R-:W-:Y:S01]  /*0f60*/  NOP ;  /* 0x0000000000007918 */ /* 0x010fe20000000000 */
.L_x_15:
[----:B---3--:R-:W3:Y:S01]  /*0f70*/  S2UR UR7, SR_CgaCtaId ;  /* 0x00000000000779c3 */ /* 0x008ee20000008800 */
[----:B------:R-:W-:Y:S01]  /*0f80*/  VOTEU.ALL UP0, P0 ;  /* 0x0000000000ff7886 */ /* 0x000fe20000000000 */
[----:B--2---:R-:W-:Y:S01]  /*0f90*/  UMOV UR4, 0x20 ;  /* 0x0000002000047882 */ /* 0x004fe20000000000 */
[----:B------:R-:W-:Y:S01]  /*0fa0*/  NOP ;  /* 0x0000000000007918 */ /* 0x000fe20000000000 */
[----:B------:R-:W-:Y:S01]  /*0fb0*/  LOP3.LUT R0, R98, 0x1f, RZ, 0xc0, !PT ;  /* 0x0000001f62007812 */ /* 0x000fe200078ec0ff */
[----:B------:R-:W-:Y:S01]  /*0fc0*/  UISETP.NE.AND UP5, UPT, UR21, URZ, UPT ;  /* 0x000000ff1500728c */ /* 0x000fe2000bfa5270 */
[----:B------:R-:W-:Y:S01]  /*0fd0*/  @!UP0 UMOV UR6, 0x400 ;  /* 0x0000040000068882 */ /* 0x000fe20000000000 */
[----:B------:R-:W-:-:S04]  /*0fe0*/  @!UP0 UIADD3 UR4, UPT, UPT, -UR4, 0x100000, URZ ;  /* 0x0010000004048890 */ /* 0x000fc8000fffe1ff */
[----:B------:R-:W-:Y:S02]  /*0ff0*/  @!UP0 USHF.L.U32 UR5, UR4, 0xb, URZ ;  /* 0x0000000b04058899 */ /* 0x000fe400080006ff */
[----:B------:R-:W-:Y:S02]  /*1000*/  @!UP0 USHF.L.U32 UR4, UR4, 0x1, URZ ;  /* 0x0000000104048899 */ /* 0x000fe400080006ff */
[----:B---3--:R-:W-:Y:S01]  /*1010*/  @!UP0 ULEA UR6, UR7, UR6, 0x18 ;  /* 0x0000000607068291 */ /* 0x008fe2000f8ec0ff */
[----:B------:R-:W2:Y:S01]  /*1020*/  LDCU UR7, c[0x0][0x36c] ;  /* 0x00006d80ff0777ac */ /* 0x000ea20008000800 */
[----:B------:R-:W-:Y:S01]  /*1030*/  VOTEU.ALL UP0, P0 ;  /* 0x0000000000ff7886 */ /* 0x000fe20000000000 */
[----:B------:R-:W3:Y:S09]  /*1040*/  FENCE.VIEW.ASYNC.S ;  /* 0x00000000000073c6 */ /* 0x000ef20000000000 */
[----:B---3--:R3:W4:Y:S01]  /*1050*/  @!UP0 SYNCS.EXCH.64 URZ, [UR6+0x1d0], UR4 ;  /* 0x0001d00406ff85b2 */ /* 0x0087220008000100 */
[----:B--2---:R-:W-:-:S09]  /*1060*/  UISETP.EQ.U32.AND UP6, UPT, UR7, 0x1, UPT ;  /* 0x000000010700788c */ /* 0x004fd2000bfc2070 */
[----:B---3--:R-:W-:Y:S05]  /*1070*/  BRA.U !UP6, `(.L_x_16) ;  /* 0x000000010e087547 */ /* 0x008fea000b800000 */
[----:B-1--4-:R-:W-:Y:S01]  /*1080*/  UCGABAR_ARV ;  /* 0x00000000000079c7 */ /* 0x012fe20008000000 */
[----:B------:R-:W-:Y:S05]  /*1090*/  BRA `(.L_x_17) ;  /* 0x0000000000047947 */ /* 0x000fea0003800000 */
.L_x_16:
[----:B-1--4-:R-:W-:Y:S01]  /*10a0*/  NOP ;  /* 0x0000000000007918 */ /* 0x012fe20000000000 */
.L_x_17:
[----:B------:R-:W1:Y:S01]  /*10b0*/  S2UR UR29, SR_CTAID.X ;  /* 0x00000000001d79c3 */ /* 0x000e620000002500 */
[----:B------:R-:W-:-:S05]  /*10c0*/  CS2R.32 R87, SR_CgaSize ;  /* 0x0000000000577805 */ /* 0x000fca0000008a00 */
[----:B------:R-:W-:-:S05]  /*10d0*/  IMAD R87, R87, -0xa0, RZ ;  /* 0xffffff6057577824 */ /* 0x000fca00078e02ff */
[----:B------:R-:W-:-:S14]  /*10e0*/  R2UR UR5, R87 ;  /* 0x00000000570572ca */ /* 0x000fdc00000e0000 */
[----:B------:R-:W2:Y:S01]  /*10f0*/  LDCU UR5, c[0x0][UR5+0x2b0] ;  /* 0x00005600050577ac */ /* 0x000ea20008000800 */
[----:B------:R-:W-:-:S05]  /*1100*/  CS2R.32 R87, SR_CgaSize ;  /* 0x0000000000577805 */ /* 0x000fca0000008a00 */
[----:B------:R-:W-:-:S05]  /*1110*/  IMAD R87, R87, -0xa0, RZ ;  /* 0xffffff6057577824 */ /* 0x000fca00078e02ff */
[----:B------:R-:W-:-:S14]  /*1120*/  R2UR UR4, R87 ;  /* 0x00000000570472ca */ /* 0x000fdc00000e0000 */
[----:B------:R-:W3:Y:S01]  /*1130*/  LDCU UR4, c[0x0][UR4+0x2b4] ;  /* 0x00005680040477ac */ /* 0x000ee20008000800 */
[----:B------:R-:W4:Y:S01]  /*1140*/  S2UR UR20, SR_CTAID.Y ;  /* 0x00000000001479c3 */ /* 0x000f220000002600 */
[----:B------:R-:W-:-:S05]  /*1150*/  CS2R.32 R87, SR_CgaSize ;  /* 0x0000000000577805 */ /* 0x000fca0000008a00 */
[----:B------:R-:W-:-:S05]  /*1160*/  IMAD R87, R87, -0xa0, RZ ;  /* 0xffffff6057577824 */ /* 0x000fca00078e02ff */
[----:B------:R-:W-:-:S14]  /*1170*/  R2UR UR7, R87 ;  /* 0x00000000570772ca */ /* 0x000fdc00000e0000 */
[----:B------:R-:W3:Y:S01]  /*1180*/  LDCU UR7, c[0x0][UR7+0x2a0] ;  /* 0x00005400070777ac */ /* 0x000ee20008000800 */
[----:B------:R-:W-:-:S05]  /*1190*/  CS2R.32 R87, SR_CgaSize ;  /* 0x0000000000577805 */ /* 0x000fca0000008a00 */
[----:B------:R-:W-:-:S05]  /*11a0*/  IMAD R87, R87, -0xa0, RZ ;  /* 0xffffff6057577824 */ /* 0x000fca00078e02ff */
[----:B------:R-:W-:-:S14]  /*11b0*/  R2UR UR8, R87 ;  /* 0x00000000570872ca */ /* 0x000fdc00000e0000 */
[----:B------:R-:W3:Y:S01]  /*11c0*/  LDCU UR8, c[0x0][UR8+0x2a4] ;  /* 0x00005480080877ac */ /* 0x000ee20008000800 */
[----:B------:R-:W3:Y:S01]  /*11d0*/  S2UR UR9, SR_CgaCtaId ;  /* 0x00000000000979c3 */ /* 0x000ee20000008800 */
[----:B------:R-:W-:Y:S01]  /*11e0*/  UISETP.GT.U32.AND UP0, UPT, UR33, 0xffff, UPT ;  /* 0x0000ffff2100788c */ /* 0x000fe2000bf04070 */
[----:B------:R-:W3:Y:S01]  /*11f0*/  LDCU UR25, c[0x0][0xb24] ;  /* 0x00016480ff1977ac */ /* 0x000ee20008000800 */
[----:B------:R-:W3:Y:S01]  /*1200*/  LDCU UR42, c[0x0][0xb24] ;  /* 0x00016480ff2a77ac */ /* 0x000ee20008000800 */
[----:B-1----:R-:W-:Y:S01]  /*1210*/  I2FP.F32.U32 R3, UR29 ;  /* 0x0000001d00037c45 */ /* 0x002fe20008201000 */
[----:B------:R-:W1:Y:S04]  /*1220*/  LDCU UR27, c[0x0][0xb30] ;  /* 0x00016600ff1b77ac */ /* 0x000e680008000800 */
[----:B--2---:R-:W-:Y:S01]  /*1230*/  FMUL R3, R3, UR5 ;  /* 0x0000000503037c20 */ /* 0x004fe20008400000 */
[----:B------:R-:W-:Y:S01]  /*1240*/  USEL UR5, UR33, 0xffff, !UP0 ;  /* 0x0000ffff21057887 */ /* 0x000fe2000c000000 */
[----:B----4-:R-:W-:Y:S01]  /*1250*/  I2FP.F32.U32 R2, UR20 ;  /* 0x0000001400027c45 */ /* 0x010fe20008201000 */
[----:B------:R-:W-:-:S03]  /*1260*/  UMOV UR11, 0x55 ;  /* 0x00000055000b7882 */ /* 0x000fc60000000000 */
[----:B------:R-:W2:Y:S01]  /*1270*/  F2I.U32.TRUNC.NTZ R3, R3 ;  /* 0x0000000300037305 */ /* 0x000ea2000020f000 */
[----:B------:R-:W-:Y:S01]  /*1280*/  ULOP3.LUT UR24, UR5, 0xffff, URZ, 0xc0, !UPT ;  /* 0x0000ffff05187892 */ /* 0x000fe2000f8ec0ff */
[----:B---3--:R-:W-:Y:S01]  /*1290*/  FMUL R2, R2, UR4 ;  /* 0x0000000402027c20 */ /* 0x008fe20008400000 */
[----:B------:R-:W-:-:S05]  /*12a0*/  USHF.L.U32 UR28, UR9, 0x9, URZ ;  /* 0x00000009091c7899 */ /* 0x000fca00080006ff */
[----:B------:R-:W3:Y:S01]  /*12b0*/  F2I.U32.TRUNC.NTZ R2, R2 ;  /* 0x0000000200027305 */ /* 0x000ee2000020f000 */
[----:B--2---:R-:W-:Y:S02]  /*12c0*/  R2UR UR4, R3 ;  /* 0x00000000030472ca */ /* 0x004fe400000e0000 */
[----:B------:R-:W-:Y:S02]  /*12d0*/  PRMT R3, RZ, 0x7610, R3 ;  /* 0x00007610ff037816 */ /* 0x000fe40000000003 */
[----:B---3--:R-:W-:Y:S02]  /*12e0*/  R2UR UR6, R2 ;  /* 0x00000000020672ca */ /* 0x008fe400000e0000 */
[----:B------:R-:W-:-:S07]  /*12f0*/  PRMT R2, RZ, 0x7610, R2 ;  /* 0x00007610ff027816 */ /* 0x000fce0000000002 */
[----:B------:R-:W-:-:S04]  /*1300*/  UIADD3 UR5, UPT, UPT, -UR4, URZ, URZ ;  /* 0x000000ff04057290 */ /* 0x000fc8000fffe1ff */
[----:B------:R-:W-:Y:S02]  /*1310*/  UIMAD UR5, UR7, UR5, UR29 ;  /* 0x00000005070572a4 */ /* 0x000fe4000f8e021d */
[----:B------:R-:W-:-:S04]  /*1320*/  UIADD3 UR4, UPT, UPT, -UR6, URZ, URZ ;  /* 0x000000ff06047290 */ /* 0x000fc8000fffe1ff */
[----:B------:R-:W-:Y:S01]  /*1330*/  IMAD.U32 R87, RZ, RZ, UR5 ;  /* 0x00000005ff577e24 */ /* 0x000fe2000f8e00ff */
[----:B------:R-:W-:-:S06]  /*1340*/  UIMAD UR4, UR8, UR4, UR20 ;  /* 0x00000004080472a4 */ /* 0x000fcc000f8e0214 */
[----:B------:R-:W-:Y:S01]  /*1350*/  IMAD.U32 R86, RZ, RZ, UR4 ;  /* 0x00000004ff567e24 */ /* 0x000fe2000f8e00ff */
[----:B-1----:R-:W-:Y:S06]  /*1360*/  BRA.U UP5, `(.L_x_18) ;  /* 0x0000000105647547 */ /* 0x002fec000b800000 */
[----:B------:R-:W-:Y:S02]  /*1370*/  R2UR UR4, R87 ;  /* 0x00000000570472ca */ /* 0x000fe400000e0000 */
[----:B------:R-:W-:-:S11]  /*1380*/  R2UR UR12, R86 ;  /* 0x00000000560c72ca */ /* 0x000fd600000e0000 */
[----:B------:R-:W-:Y:S02]  /*1390*/  UISETP.GT.U32.AND UP0, UPT, UR4, 0x1, UPT ;  /* 0x000000010400788c */ /* 0x000fe4000bf04070 */
[----:B------:R-:W-:Y:S02]  /*13a0*/  ULOP3.LUT UR10, UR4, 0xfffffffe, URZ, 0xc0, !UPT ;  /* 0xfffffffe040a7892 */ /* 0x000fe4000f8ec0ff */
[----:B------:R-:W-:Y:S02]  /*13b0*/  UISETP.NE.AND UP3, UPT, UR12, URZ, UP0 ;  /* 0x000000ff0c00728c */ /* 0x000fe40008765270 */
[----:B------:R-:W-:Y:S02]  /*13c0*/  UISETP.NE.AND UP2, UPT, UR12, 0x1, UP0 ;  /* 0x000000010c00788c */ /* 0x000fe40008745270 */
[----:B------:R-:W-:Y:S02]  /*13d0*/  UISETP.NE.AND UP1, UPT, UR12, 0x2, UP0 ;  /* 0x000000020c00788c */ /* 0x000fe40008725270 */
[----:B------:R-:W-:-:S02]  /*13e0*/  UISETP.NE.AND UP0, UPT, UR12, 0x3, UP0 ;  /* 0x000000030c00788c */ /* 0x000fc40008705270 */
[----:B------:R-:W-:Y:S02]  /*13f0*/  USEL UR6, URZ, 0x1, UP3 ;  /* 0x00000001ff067887 */ /* 0x000fe40009800000 */
[----:B------:R-:W-:Y:S02]  /*1400*/  USEL UR5, URZ, 0x4, UP2 ;  /* 0x00000004ff057887 */ /* 0x000fe40009000000 */
[----:B------:R-:W-:Y:S02]  /*1410*/  USEL UR4, URZ, 0x10, UP1 ;  /* 0x00000010ff047887 */ /* 0x000fe40008800000 */
[----:B------:R-:W-:Y:S02]  /*1420*/  USEL UR9, URZ, 0x40, UP0 ;  /* 0x00000040ff097887 */ /* 0x000fe40008000000 */
[----:B------:R-:W-:Y:S02]  /*1430*/  USEL UR8, URZ, 0x2, UP3 ;  /* 0x00000002ff087887 */ /* 0x000fe40009800000 */
[----:B------:R-:W-:-:S02]  /*1440*/  UIADD3 UR4, UPT, UPT, UR4, UR5, UR6 ;  /* 0x0000000504047290 */ /* 0x000fc4000fffe006 */
[----:B------:R-:W-:Y:S02]  /*1450*/  USEL UR6, URZ, 0x20, UP1 ;  /* 0x00000020ff067887 */ /* 0x000fe40008800000 */
[----:B------:R-:W-:Y:S02]  /*1460*/  USEL UR7, URZ, 0x8, UP2 ;  /* 0x00000008ff077887 */ /* 0x000fe40009000000 */
[----:B------:R-:W-:Y:S02]  /*1470*/  UIADD3 UR5, UPT, UPT, UR8, UR9, UR4 ;  /* 0x0000000908057290 */ /* 0x000fe4000fffe004 */
[----:B------:R-:W-:Y:S02]  /*1480*/  ULEA UR4, UR12, UR10, 0x1 ;  /* 0x0000000a0c047291 */ /* 0x000fe4000f8e08ff */
[----:B------:R-:W-:Y:S02]  /*1490*/  USEL UR8, URZ, 0x80, UP0 ;  /* 0x00000080ff087887 */ /* 0x000fe40008000000 */
[----:B------:R-:W-:-:S03]  /*14a0*/  UIADD3 UR5, UPT, UPT, UR6, UR7, UR5 ;  /* 0x0000000706057290 */ /* 0x000fc6000fffe005 */
[----:B------:R-:W-:Y:S01]  /*14b0*/  UMOV UR6, 0x3 ;  /* 0x0000000300067882 */ /* 0x000fe20000000000 */
[----:B------:R-:W-:Y:S02]  /*14c0*/  UIADD3 UR5, UPT, UPT, UR5, UR8, URZ ;  /* 0x0000000805057290 */ /* 0x000fe4000fffe0ff */
[----:B------:R-:W-:-:S04]  /*14d0*/  USHF.L.U32 UR4, UR6, UR4, URZ ;  /* 0x0000000406047299 */ /* 0x000fc800080006ff */
[----:B------:R-:W-:Y:S02]  /*14e0*/  IMAD.U32 R3, RZ, RZ, UR5 ;  /* 0x00000005ff037e24 */ /* 0x000fe4000f8e00ff */
[----:B------:R-:W-:-:S07]  /*14f0*/  IMAD.U32 R2, RZ, RZ, UR4 ;  /* 0x00000004ff027e24 */ /* 0x000fce000f8e00ff */
.L_x_18:
[----:B------:R-:W1:Y:S01]  /*1500*/  S2UR UR36, SR_CTAID.Z ;  /* 0x00000000002479c3 */ /* 0x000e620000002700 */
[----:B------:R-:W-:Y:S02]  /*1510*/  UISETP.GE.AND UP0, UPT, UR25, 0x1, UPT ;  /* 0x000000011900788c */ /* 0x000fe4000bf06270 */
[----:B------:R-:W-:Y:S02]  /*1520*/  UISETP.NE.AND UP3, UPT, UR21, 0x2, UPT ;  /* 0x000000021500788c */ /* 0x000fe4000bf65270 */
[----:B------:R-:W-:Y:S02]  /*1530*/  ULOP3.LUT UR28, UR28, 0xc00, URZ, 0xc0, !UPT ;  /* 0x00000c001c1c7892 */ /* 0x000fe4000f8ec0ff */
[----:B------:R-:W-:Y:S01]  /*1540*/  USHF.L.U32 UR24, UR11, UR24, URZ ;  /* 0x000000180b187299 */ /* 0x000fe200080006ff */
[----:B------:R-:W-:Y:S02]  /*1550*/  UMOV UR16, UR29 ;  /* 0x0000001d00107c82 */ /* 0x000fe40008000000 */
[----:B------:R-:W-:Y:S09]  /*1560*/  BRA.U !UP0, `(.L_x_19) ;  /* 0x0000000108d47547 */ /* 0x000ff2000b800000 */
[----:B------:R-:W2:Y:S01]  /*1570*/  LDCU.128 UR12, c[0x0][0xb10] ;  /* 0x00016200ff0c77ac */ /* 0x000ea20008000c00 */
[----:B------:R-:W3:Y:S01]  /*1580*/  LDCU UR6, c[0x0][0x370] ;  /* 0x00006e00ff0677ac */ /* 0x000ee20008000800 */
[----:B------:R-:W4:Y:S01]  /*1590*/  LDCU UR5, c[0x0][0x374] ;  /* 0x00006e80ff0577ac */ /* 0x000f220008000800 */
[----:B------:R-:W1:Y:S01]  /*15a0*/  LDCU UR26, c[0x0][0xb0c] ;  /* 0x00016180ff1a77ac */ /* 0x000e620008000800 */
[----:B------:R-:W1:Y:S01]  /*15b0*/  LDCU UR4, c[0x0][0xb20] ;  /* 0x00016400ff0477ac */ /* 0x000e620008000800 */
[----:B------:R-:W1:Y:S01]  /*15c0*/  LDCU.64 UR8, c[0x0][0xb28] ;  /* 0x00016500ff0877ac */ /* 0x000e620008000a00 */
[----:B--2---:R-:W-:Y:S02]  /*15d0*/  UISETP.NE.AND UP0, UPT, UR14, 0x1, UPT ;  /* 0x000000010e00788c */ /* 0x004fe4000bf05270 */
[----:B----4-:R-:W-:Y:S02]  /*15e0*/  UIMAD.WIDE.U32 UR10, UR5, UR15, URZ ;  /* 0x0000000f050a72a5 */ /* 0x010fe4000f8e00ff */
[----:B---3--:R-:W-:-:S02]  /*15f0*/  UIMAD.WIDE.U32 UR18, UR6, UR12, URZ ;  /* 0x0000000c061272a5 */ /* 0x008fc4000f8e00ff */
[----:B-1----:R-:W-:Y:S02]  /*1600*/  UISETP.NE.AND UP1, UPT, UR26, 0x1, UPT ;  /* 0x000000011a00788c */ /* 0x002fe4000bf25270 */
[----:B------:R-:W-:Y:S01]  /*1610*/  UISETP.NE.AND UP2, UPT, UR25, 0x1, UPT ;  /* 0x000000011900788c */ /* 0x000fe2000bf45270 */
[----:B------:R-:W-:Y:S02]  /*1620*/  UMOV UR10, UR11 ;  /* 0x0000000b000a7c82 */ /* 0x000fe40008000000 */
[----:B------:R-:W-:Y:S01]  /*1630*/  UMOV UR18, UR19 ;  /* 0x0000001300127c82 */ /* 0x000fe20008000000 */
[----:B------:R-:W-:Y:S02]  /*1640*/  @UP0 USHF.R.U32.HI UR5, URZ, UR4, UR10 ;  /* 0x00000004ff050299 */ /* 0x000fe4000801160a */
[----:B------:R-:W-:Y:S02]  /*1650*/  UIMAD.WIDE.U32 UR22, UR20, UR15, URZ ;  /* 0x0000000f141672a5 */ /* 0x000fe4000f8e00ff */
[----:B------:R-:W-:-:S02]  /*1660*/  UIMAD.WIDE.U32 UR10, UR5, UR8, URZ ;  /* 0x00000008050a72a5 */ /* 0x000fc4000f8e00ff */
[----:B------:R-:W-:Y:S02]  /*1670*/  @UP1 USHF.R.U32.HI UR6, URZ, UR13, UR18 ;  /* 0x0000000dff061299 */ /* 0x000fe40008011612 */
[----:B------:R-:W-:Y:S02]  /*1680*/  UIMAD.WIDE.U32 UR16, UR29, UR12, URZ ;  /* 0x0000000c1d1072a5 */ /* 0x000fe4000f8e00ff */
[----:B------:R-:W-:Y:S01]  /*1690*/  UIMAD.WIDE.U32 UR18, UR6, UR8, URZ ;  /* 0x00000008061272a5 */ /* 0x000fe2000f8e00ff */
[----:B------:R-:W-:Y:S01]  /*16a0*/  UMOV UR22, UR23 ;  /* 0x0000001700167c82 */ /* 0x000fe20008000000 */
[----:B------:R-:W-:Y:S01]  /*16b0*/  UMOV UR10, UR11 ;  /* 0x0000000b000a7c82 */ /* 0x000fe20008000000 */
[----:B------:R-:W-:Y:S02]  /*16c0*/  USHF.R.U32.HI UR22, URZ, UR4, UR22 ;  /* 0x00000004ff167299 */ /* 0x000fe40008011616 */
[----:B------:R-:W-:Y:S02]  /*16d0*/  @UP2 USHF.R.U32.HI UR5, URZ, UR9, UR10 ;  /* 0x00000009ff052299 */ /* 0x000fe4000801160a */
[----:B------:R-:W-:Y:S01]  /*16e0*/  UMOV UR7, UR19 ;  /* 0x0000001300077c82 */ /* 0x000fe20008000000 */
[----:B------:R-:W-:Y:S01]  /*16f0*/  UMOV UR16, UR17 ;  /* 0x0000001100107c82 */ /* 0x000fe20008000000 */
[----:B------:R-:W-:-:S02]  /*1700*/  @UP2 USHF.R.U32.HI UR6, URZ, UR9, UR7 ;  /* 0x00000009ff062299 */ /* 0x000fc40008011607 */
[----:B------:R-:W-:Y:S02]  /*1710*/  USHF.R.U32.HI UR16, URZ, UR13, UR16 ;  /* 0x0000000dff107299 */ /* 0x000fe40008011610 */
[----:B------:R-:W-:Y:S02]  /*1720*/  USEL UR4, UR20, UR22, !UP0 ;  /* 0x0000001614047287 */ /* 0x000fe4000c000000 */
[----:B------:R-:W-:Y:S02]  /*1730*/  UIMAD UR7, UR5, UR25, URZ ;  /* 0x00000019050772a4 */ /* 0x000fe4000f8e02ff */
[----:B------:R-:W-:Y:S02]  /*1740*/  USEL UR5, UR29, UR16, !UP1 ;  /* 0x000000101d057287 */ /* 0x000fe4000c800000 */
[----:B------:R-:W-:Y:S02]  /*1750*/  UIMAD UR12, UR6, UR25, URZ ;  /* 0x00000019060c72a4 */ /* 0x000fe4000f8e02ff */
[----:B------:R-:W-:-:S02]  /*1760*/  UISETP.GE.AND UP0, UPT, UR4, UR7, UPT ;  /* 0x000000070400728c */ /* 0x000fc4000bf06270 */
[----:B------:R-:W-:Y:S02]  /*1770*/  UIMAD.WIDE.U32 UR10, UR4, UR8, URZ ;  /* 0x00000008040a72a5 */ /* 0x000fe4000f8e00ff */
[----:B------:R-:W-:Y:S02]  /*1780*/  UISETP.GE.OR UP0, UPT, UR5, UR12, UP0 ;  /* 0x0000000c0500728c */ /* 0x000fe40008706670 */
[----:B------:R-:W-:Y:S02]  /*1790*/  UIMAD.WIDE.U32 UR12, UR5, UR8, URZ ;  /* 0x00000008050c72a5 */ /* 0x000fe4000f8e00ff */
[----:B------:R-:W-:Y:S01]  /*17a0*/  UIADD3 UR10, UPT, UPT, -UR4, URZ, URZ ;  /* 0x000000ff040a7290 */ /* 0x000fe2000fffe1ff */
[----:B------:R-:W-:Y:S01]  /*17b0*/  UMOV UR8, UR11 ;  /* 0x0000000b00087c82 */ /* 0x000fe20008000000 */
[----:B------:R-:W-:Y:S02]  /*17c0*/  UIADD3 UR16, UPT, UPT, -UR5, URZ, URZ ;  /* 0x000000ff05107290 */ /* 0x000fe4000fffe1ff */
[----:B------:R-:W-:-:S03]  /*17d0*/  USHF.R.U32.HI UR8, URZ, UR9, UR8 ;  /* 0x00000009ff087299 */ /* 0x000fc60008011608 */
[----:B------:R-:W-:Y:S01]  /*17e0*/  @!UP0 UMOV UR7, UR13 ;  /* 0x0000000d00078c82 */ /* 0x000fe20008000000 */
[----:B------:R-:W-:Y:S02]  /*17f0*/  UIMAD UR20, UR14, UR10, UR20 ;  /* 0x0000000a0e1472a4 */ /* 0x000fe4000f8e0214 */
[----:B------:R-:W-:Y:S02]  /*1800*/  USEL UR8, UR4, UR8, !UP2 ;  /* 0x0000000804087287 */ /* 0x000fe4000d000000 */
[----:B------:R-:W-:Y:S02]  /*1810*/  @!UP0 USHF.R.U32.HI UR7, URZ, UR9, UR7 ;  /* 0x00000009ff078299 */ /* 0x000fe40008011607 */
[----:B------:R-:W-:Y:S02]  /*1820*/  UIADD3 UR9, UPT, UPT, -UR8, URZ, URZ ;  /* 0x000000ff08097290 */ /* 0x000fe4000fffe1ff */
[----:B------:R-:W-:Y:S02]  /*1830*/  @!UP0 USEL UR7, UR5, UR7, !UP2 ;  /* 0x0000000705078287 */ /* 0x000fe4000d000000 */
[----:B------:R-:W-:-:S02]  /*1840*/  UIMAD UR9, UR25, UR9, UR4 ;  /* 0x00000009190972a4 */ /* 0x000fc4000f8e0204 */
[----:B------:R-:W-:Y:S02]  /*1850*/  @!UP0 UIADD3 UR8, UPT, UPT, UR8, -UR7, URZ ;  /* 0x8000000708088290 */ /* 0x000fe4000fffe0ff */
[----:B------:R-:W-:Y:S02]  /*1860*/  @!UP0 UIMAD UR6, UR9, UR6, UR7 ;  /* 0x00000006090682a4 */ /* 0x000fe4000f8e0207 */
[----:B------:R-:W-:Y:S02]  /*1870*/  @!UP0 UIMAD UR4, UR8, UR25, UR5 ;  /* 0x00000019080482a4 */ /* 0x000fe4000f8e0205 */
[----:B------:R-:W-:Y:S02]  /*1880*/  UIMAD UR16, UR26, UR16, UR29 ;  /* 0x000000101a1072a4 */ /* 0x000fe4000f8e021d */
[----:B------:R-:W-:Y:S01]  /*1890*/  UIMAD UR20, UR4, UR14, UR20 ;  /* 0x0000000e041472a4 */ /* 0x000fe2000f8e0214 */
[----:B------:R-:W-:Y:S02]  /*18a0*/  @!UP0 UMOV UR5, UR6 ;  /* 0x0000000600058c82 */ /* 0x000fe40008000000 */
[----:B------:R-:W-:-:S12]  /*18b0*/  UIMAD UR16, UR5, UR26, UR16 ;  /* 0x0000001a051072a4 */ /* 0x000fd8000f8e0210 */
.L_x_19:
[----:B------:R-:W-:-:S09]  /*18c0*/  UISETP.NE.AND UP0, UPT, UR27, 0x1, UPT ;  /* 0x000000011b00788c */ /* 0x000fd2000bf05270 */
[----:B------:R-:W-:Y:S05]  /*18d0*/  BRA.U UP0, `(.L_x_20) ;  /* 0x0000000100447547 */ /* 0x000fea000b800000 */
[----:B------:R-:W2:Y:S01]  /*18e0*/  LDCU.128 UR8, c[0x0][0xb10] ;  /* 0x00016200ff0877ac */ /* 0x000ea20008000c00 */
[----:B------:R-:W3:Y:S01]  /*18f0*/  LDCU UR12, c[0x0][0xb0c] ;  /* 0x00016180ff0c77ac */ /* 0x000ee20008000800 */
[----:B------:R-:W4:Y:S01]  /*1900*/  LDCU UR13, c[0x0][0xb20] ;  /* 0x00016400ff0d77ac */ /* 0x000f220008000800 */
[----:B--2---:R-:W-:Y:S02]  /*1910*/  UIMAD.WIDE.U32 UR6, UR16, UR8, URZ ;  /* 0x00000008100672a5 */ /* 0x004fe4000f8e00ff */
[----:B------:R-:W-:Y:S02]  /*1920*/  UIMAD.WIDE.U32 UR4, UR20, UR11, URZ ;  /* 0x0000000b140472a5 */ /* 0x000fe4000f8e00ff */
[----:B---3--:R-:W-:Y:S02]  /*1930*/  UISETP.NE.AND UP1, UPT, UR12, 0x1, UPT ;  /* 0x000000010c00788c */ /* 0x008fe4000bf25270 */
[----:B------:R-:W-:Y:S01]  /*1940*/  UISETP.NE.AND UP0, UPT, UR10, 0x1, UPT ;  /* 0x000000010a00788c */ /* 0x000fe2000bf05270 */
[----:B------:R-:W-:-:S02]  /*1950*/  UMOV UR6, UR7 ;  /* 0x0000000700067c82 */ /* 0x000fc40008000000 */
[----:B------:R-:W-:Y:S01]  /*1960*/  UMOV UR4, UR5 ;  /* 0x0000000500047c82 */ /* 0x000fe20008000000 */
[----:B------:R-:W-:Y:S02]  /*1970*/  USHF.R.U32.HI UR6, URZ, UR9, UR6 ;  /* 0x00000009ff067299 */ /* 0x000fe40008011606 */
[----:B----4-:R-:W-:Y:S02]  /*1980*/  USHF.R.U32.HI UR4, URZ, UR13, UR4 ;  /* 0x0000000dff047299 */ /* 0x010fe40008011604 */
[----:B------:R-:W-:Y:S02]  /*1990*/  USEL UR5, UR16, UR6, !UP1 ;  /* 0x0000000610057287 */ /* 0x000fe4000c800000 */
[----:B------:R-:W-:-:S04]  /*19a0*/  USEL UR4, UR20, UR4, !UP0 ;  /* 0x0000000414047287 */ /* 0x000fc8000c000000 */
[----:B------:R-:W-:Y:S02]  /*19b0*/  UIADD3 UR6, UPT, UPT, -UR4, UR5, URZ ;  /* 0x0000000504067290 */ /* 0x000fe4000fffe1ff */
[----:B------:R-:W-:Y:S02]  /*19c0*/  UIADD3 UR4, UPT, UPT, UR4, -UR5, URZ ;  /* 0x8000000504047290 */ /* 0x000fe4000fffe0ff */
[----:B------:R-:W-:Y:S02]  /*19d0*/  UIMAD UR20, UR6, UR10, UR20 ;  /* 0x0000000a061472a4 */ /* 0x000fe4000f8e0214 */
[----:B------:R-:W-:-:S12]  /*19e0*/  UIMAD UR16, UR4, UR12, UR16 ;  /* 0x0000000c041072a4 */ /* 0x000fd8000f8e0210 */
.L_x_20:
[----:B------:R-:W-:Y:S05]  /*19f0*/  BRA.U !UP6, `(.L_x_21) ;  /* 0x000000010e0c7547 */ /* 0x000fea000b800000 */
[----:B------:R-:W-:Y:S01]  /*1a00*/  UCGABAR_WAIT ;  /* 0x0000000000007dc7 */ /* 0x000fe20008000000 */
[----:B------:R-:W-:Y:S01]  /*1a10*/  CCTL.IVALL ;  /* 0x00000000ff00798f */ /* 0x000fe20002000000 */
[----:B------:R-:W-:Y:S05]  /*1a20*/  BRA `(.L_x_22) ;  /* 0x0000000000047947 */ /* 0x000fea0003800000 */
.L_x_21:
[----:B------:R-:W-:Y:S06]  /*1a30*/  BAR.SYNC.DEFER_BLOCKING 0x0 ;  /* 0x0000000000007b1d */ /* 0x000fec0000010000 */
.L_x_22:
[----:B------:R-:W-:Y:S05]  /*1a40*/  BRA.U UP3, `(.L_x_23) ;  /* 0x0000001903a07547 */ /* 0x000fea000b800000 */
[----:B------:R-:W2:Y:S01]  /*1a50*/  LDCU UR6, c[0x0][0x38c] ;  /* 0x00007180ff0677ac */ /* 0x000ea20008000800 */
[----:B------:R-:W3:Y:S01]  /*1a60*/  S2UR UR8, SR_CgaCtaId ;  /* 0x00000000000879c3 */ /* 0x000ee20000008800 */
[----:B------:R-:W-:Y:S01]  /*1a70*/  PLOP3.LUT P1, PT, PT, PT, UP4, 0x80, 0x8 ;  /* 0x000000000008781c */ /* 0x000fe20003f2f048 */
[----:B------:R-:W-:Y:S01]  /*1a80*/  IMAD.MOV.U32 R12, RZ, RZ, 0x1 ;  /* 0x00000001ff0c7424 */ /* 0x000fe200078e00ff */
[----:B------:R-:W-:Y:S01]  /*1a90*/  UMOV UR13, 0x400 ;  /* 0x00000400000d7882 */ /* 0x000fe20000000000 */
[----:B------:R-:W-:Y:S01]  /*1aa0*/  USHF.L.U32 UR7, UR29, 0x7, URZ ;  /* 0x000000071d077899 */ /* 0x000fe200080006ff */
[----:B------:R-:W-:Y:S01]  /*1ab0*/  ISETP.NE.AND P2, PT, R0, RZ, P3 ;  /* 0x000000ff0000720c */ /* 0x000fe20001f45270 */
[----:B------:R-:W-:Y:S01]  /*1ac0*/  USHF.L.U32 UR46, UR29, 0x6, URZ ;  /* 0x000000061d2e7899 */ /* 0x000fe200080006ff */
[----:B------:R-:W-:Y:S01]  /*1ad0*/  PLOP3.LUT P1, PT, P1, PT, PT, 0x8, 0x80 ;  /* 0x000000000080781c */ /* 0x000fe20000f2e170 */
[----:B------:R-:W-:Y:S01]  /*1ae0*/  UISETP.NE.AND UP1, UPT, UR21, URZ, UPT ;  /* 0x000000ff1500728c */ /* 0x000fe2000bf25270 */
[----:B------:R-:W-:Y:S01]  /*1af0*/  CS2R R10, SRZ ;  /* 0x00000000000a7805 */ /* 0x000fe2000001ff00 */
[----:B------:R-:W-:Y:S01]  /*1b00*/  IMAD.MOV.U32 R9, RZ, RZ, RZ ;  /* 0x000000ffff097224 */ /* 0x000fe200078e00ff */
[----:B------:R-:W4:Y:S01]  /*1b10*/  LDCU UR39, c[0x0][0x370] ;  /* 0x00006e00ff2777ac */ /* 0x000f220008000800 */
[----:B------:R-:W-:Y:S01]  /*1b20*/  IMAD.MOV.U32 R8, RZ, RZ, 0x1 ;  /* 0x00000001ff087424 */ /* 0x000fe200078e00ff */
[----:B------:R-:W1:Y:S01]  /*1b30*/  LDCU.64 UR26, c[0x0][0x348] ;  /* 0x00006900ff1a77ac */ /* 0x000e620008000a00 */
[----:B--2---:R-:W-:-:S02]  /*1b40*/  UIADD3 UR5, UPT, UPT, UR6, 0x1f, URZ ;  /* 0x0000001f06057890 */ /* 0x004fc4000fffe0ff */
[----:B------:R-:W-:Y:S02]  /*1b50*/  UIADD3 UR47, UPT, UPT, UR6, 0x3e, URZ ;  /* 0x0000003e062f7890 */ /* 0x000fe4000fffe0ff */
[----:B------:R-:W-:Y:S02]  /*1b60*/  USHF.R.S32.HI UR4, URZ, 0x1f, UR5 ;  /* 0x0000001fff047899 */ /* 0x000fe40008011405 */
[----:B---3--:R-:W-:Y:S02]  /*1b70*/  ULEA UR13, UR8, UR13, 0x18 ;  /* 0x0000000d080d7291 */ /* 0x008fe4000f8ec0ff */
[----:B------:R-:W-:Y:S02]  /*1b80*/  ULEA.HI UR4, UR4, UR5, URZ, 0x5 ;  /* 0x0000000504047291 */ /* 0x000fe4000f8f28ff */
[----:B------:R-:W-:Y:S02]  /*1b90*/  ULOP3.LUT UR5, UR7, 0x80, URZ, 0xc0, !UPT ;  /* 0x0000008007057892 */ /* 0x000fe4000f8ec0ff */
[----:B------:R-:W-:-:S02]  /*1ba0*/  USHF.R.S32.HI UR41, URZ, 0x5, UR4 ;  /* 0x00000005ff297899 */ /* 0x000fc40008011404 */
[----:B------:R-:W-:Y:S02]  /*1bb0*/  UIADD3 UR4, UPT, UPT, UR6, -0x1, URZ ;  /* 0xffffffff06047890 */ /* 0x000fe4000fffe0ff */
[----:B------:R-:W-:Y:S02]  /*1bc0*/  UISETP.LT.U32.AND UP0, UPT, UR41, 0x10, UPT ;  /* 0x000000102900788c */ /* 0x000fe4000bf01070 */
[----:B------:R-:W-:Y:S02]  /*1bd0*/  UISETP.GE.U32.AND UP2, UPT, UR4, -0x3f, UPT ;  /* 0xffffffc10400788c */ /* 0x000fe4000bf46070 */
[----:B------:R-:W-:Y:S02]  /*1be0*/  USEL UR40, UR41, 0x10, UP0 ;  /* 0x0000001029287887 */ /* 0x000fe40008000000 */
[----:B------:R-:W-:Y:S02]  /*1bf0*/  ULEA UR30, UR28, UR13, 0x1 ;  /* 0x0000000d1c1e7291 */ /* 0x000fe4000f8e08ff */
[----:B------:R-:W-:Y:S01]  /*1c00*/  UIADD3 UR4, UPT, UPT, UR40, -0x1, URZ ;  /* 0xffffffff28047890 */ /* 0x000fe2000fffe0ff */
[----:B------:R-:W2:Y:S04]  /*1c10*/  LDCU UR38, c[0x0][0x374] ;  /* 0x00006e80ff2677ac */ /* 0x000ea80008000800 */
[----:B------:R-:W-:-:S02]  /*1c20*/  @UP2 UIADD3 UR4, UPT, UPT, UR40, URZ, URZ ;  /* 0x000000ff28042290 */ /* 0x000fc4000fffe0ff */
[----:B------:R-:W-:Y:S02]  /*1c30*/  ULOP3.LUT UR46, UR46, 0x40, URZ, 0xc0, !UPT ;  /* 0x000000402e2e7892 */ /* 0x000fe4000f8ec0ff */
[----:B------:R-:W-:Y:S02]  /*1c40*/  USEL UR21, UR48, 0x2, UP1 ;  /* 0x0000000230157887 */ /* 0x000fe40008800000 */
[----:B------:R-:W-:Y:S02]  /*1c50*/  ULEA.HI UR45, UR28, UR5, URZ, 0x1b ;  /* 0x000000051c2d7291 */ /* 0x000fe4000f8fd8ff */
[----:B------:R-:W-:Y:S02]  /*1c60*/  UIADD3 UR30, UPT, UPT, UR30, 0x8600, URZ ;  /* 0x000086001e1e7890 */ /* 0x000fe4000fffe0ff */
[----:B------:R-:W-:Y:S02]  /*1c70*/  UIADD3 UR44, UPT, UPT, UR41, -UR40, URZ ;  /* 0x80000028292c7290 */ /* 0x000fe4000fffe0ff */
[----:B------:R-:W-:-:S02]  /*1c80*/  UIADD3 UR29, UPT, UPT, UR4, 0x1, URZ ;  /* 0x00000001041d7890 */ /* 0x000fc4000fffe0ff */
[----:B------:R-:W-:Y:S01]  /*1c90*/  UIADD3 UR43, UPT, UPT, -UR4, URZ, URZ ;  /* 0x000000ff042b7290 */ /* 0x000fe2000fffe1ff */
[----:B-12-4-:R-:W-:-:S11]  /*1ca0*/  UMOV UR6, URZ ;  /* 0x000000ff00067c82 */ /* 0x016fd60008000000 */
.L_x_43:
[----:B-1----:R-:W1:Y:S02]  /*1cb0*/  S2UR UR4, SR_CgaCtaId ;  /* 0x00000000000479c3 */ /* 0x002e640000008800 */
[----:B-1----:R-:W-:-:S09]  /*1cc0*/  UISETP.NE.AND UP0, UPT, UR4, URZ, UPT ;  /* 0x000000ff0400728c */ /* 0x002fd2000bf05270 */
[----:B------:R-:W-:Y:S05]  /*1cd0*/  BRA.U UP0, `(.L_x_24) ;  /* 0x0000000100287547 */ /* 0x000fea000b800000 */
[----:B------:R-:W-:Y:S02]  /*1ce0*/  LEA R0, R9, UR13, 0x3 ;  /* 0x0000000d09007c11 */ /* 0x000fe4000f8e18ff */
[----:B------:R-:W-:-:S04]  /*1cf0*/  SHF.L.U32 R3, R8, 0x1f, RZ ;  /* 0x0000001f08037819 */ /* 0x000fc800000006ff */
[----:B------:R-:W1:Y:S02]  /*1d00*/  SYNCS.PHASECHK.TRANS64.TRYWAIT P0, [R0+URZ+0x1c0], R3 ;  /* 0x0001c003000075a7 */ /* 0x000e6400080011ff */
[----:B-1----:R-:W-:Y:S05]  /*1d10*/  @!P0 BRA `(.L_x_25) ;  /* 0x0000008400648947 */ /* 0x002fea0003800000 */
.L_x_162:
[----:B------:R2:W-:Y:S01]  /*1d20*/  SYNCS.ARRIVE.TRANS64.A1T0 RZ, [R0+URZ+0x1b0], RZ ;  /* 0x0001b0ff00ff79a7 */ /* 0x0005e200081000ff */
[----:B------:R-:W-:-:S05]  /*1d30*/  VIADD R9, R9, 0x1 ;  /* 0x0000000109097836 */ /* 0x000fca0000000000 */
[----:B------:R-:W-:-:S04]  /*1d40*/  ISETP.NE.AND P0, PT, R9, 0x2, PT ;  /* 0x000000020900780c */ /* 0x000fc80003f05270 */
[----:B-1----:R-:W-:Y:S02]  /*1d50*/  SEL R3, RZ, 0x1, P0 ;  /* 0x00000001ff037807 */ /* 0x002fe40000000000 */
[----:B------:R-:W-:Y:S02]  /*1d60*/  SEL R9, R9, RZ, P0 ;  /* 0x000000ff09097207 */ /* 0x000fe40000000000 */
[----:B------:R-:W-:-:S07]  /*1d70*/  LOP3.LUT R8, R8, R3, RZ, 0x3c, !PT ;  /* 0x0000000308087212 */ /* 0x000fce00078e3cff */
.L_x_24:
[----:B------:R-:W-:Y:S01]  /*1d80*/  ULEA UR4, UR6, UR13, 0x3 ;  /* 0x0000000d06047291 */ /* 0x000fe2000f8e18ff */
[----:B--2---:R-:W-:Y:S01]  /*1d90*/  SHF.L.U32 R0, R12, 0x1f, RZ ;  /* 0x0000001f0c007819 */ /* 0x004fe200000006ff */
[----:B------:R-:W-:Y:S02]  /*1da0*/  UISETP.GE.U32.AND UP0, UPT, UR47, 0x3f, UPT ;  /* 0x0000003f2f00788c */ /* 0x000fe4000bf06070 */
[----:B------:R-:W-:Y:S01]  /*1db0*/  ULEA UR11, UR20, UR46, 0x7 ;  /* 0x0000002e140b7291 */ /* 0x000fe2000f8e38ff */
[----:B------:R-:W-:-:S04]  /*1dc0*/  UMOV UR7, URZ ;  /* 0x000000ff00077c82 */ /* 0x000fc80008000000 */
[----:B------:R1:W2:Y:S01]  /*1dd0*/  SYNCS.PHASECHK.TRANS64.TRYWAIT P0, [UR4+0x80], R0 ;  /* 0x00008000ff0075a7 */ /* 0x0002a20008001104 */
[----:B------:R-:W-:-:S04]  /*1de0*/  ULEA.HI UR4, UR16, UR16, URZ, 0x1 ;  /* 0x0000001010047291 */ /* 0x000fc8000f8f08ff */
[----:B------:R-:W-:-:S04]  /*1df0*/  USHF.L.U32 UR4, UR4, 0x7, URZ ;  /* 0x0000000704047899 */ /* 0x000fc800080006ff */
[----:B------:R-:W-:-:S04]  /*1e00*/  ULOP3.LUT UR35, UR4, 0xffffff00, URZ, 0xc0, !UPT ;  /* 0xffffff0004237892 */ /* 0x000fc8000f8ec0ff */
[----:B------:R-:W-:Y:S01]  /*1e10*/  UIADD3 UR35, UPT, UPT, UR45, UR35, URZ ;  /* 0x000000232d237290 */ /* 0x000fe2000fffe0ff */
[----:B------:R-:W-:Y:S11]  /*1e20*/  BRA.U !UP0, `(.L_x_26) ;  /* 0x0000000108c87547 */ /* 0x000ff6000b800000 */
[----:B------:R-:W-:Y:S01]  /*1e30*/  UMOV UR16, UR43 ;  /* 0x0000002b00107c82 */ /* 0x000fe20008000000 */
[----:B------:R-:W-:Y:S01]  /*1e40*/  UMOV UR4, UR6 ;  /* 0x0000000600047c82 */ /* 0x000fe20008000000 */
[----:B------:R-:W-:-:S05]  /*1e50*/  UMOV UR34, URZ ;  /* 0x000000ff00227c82 */ /* 0x000fca0008000000 */
.L_x_32:
[----:B------:R-:W-:Y:S01]  /*1e60*/  ULEA UR33, UR4, UR13, 0x3 ;  /* 0x0000000d04217291 */ /* 0x000fe2000f8e18ff */
[----:B------:R-:W-:Y:S01]  /*1e70*/  @P3 MOV R2, 0x6000 ;  /* 0x0000600000023802 */ /* 0x000fe20000000f00 */
[----:B--234-:R-:W-:Y:S10]  /*1e80*/  @P0 BRA `(.L_x_27) ;  /* 0x00000000000c0947 */ /* 0x01cff40003800000 */
[----:B------:R-:W-:-:S04]  /*1e90*/  SHF.L.U32 R3, R12, 0x1f, RZ ;  /* 0x0000001f0c037819 */ /* 0x000fc800000006ff */
[----:B------:R-:W2:Y:S02]  /*1ea0*/  SYNCS.PHASECHK.TRANS64.TRYWAIT P0, [UR33+0x80], R3 ;  /* 0x00008003ff0075a7 */ /* 0x000ea40008001121 */
[----:B--2---:R-:W-:Y:S05]  /*1eb0*/  @!P0 BRA `(.L_x_28) ;  /* 0x0000008400108947 */ /* 0x004fea0003800000 */
.L_x_27:
[----:B------:R2:W-:Y:S01]  /*1ec0*/  @P3 SYNCS.ARRIVE.TRANS64 RZ, [UR33], R2 ;  /* 0x00000002ffff39a7 */ /* 0x0005e20008000021 */
[----:B------:R-:W-:Y:S02]  /*1ed0*/  ULOP3.LUT UR5, UR21, 0x2, URZ, 0xfc, !UPT ;  /* 0x0000000215057892 */ /* 0x000fe4000f8efcff */
[----:B------:R-:W-:Y:S02]  /*1ee0*/  UIADD3 UR16, UPT, UPT, UR16, 0x1, URZ ;  /* 0x0000000110107890 */ /* 0x000fe4000fffe0ff */
[----:B------:R-:W-:Y:S02]  /*1ef0*/  UISETP.NE.AND UP0, UPT, UR5, 0x2, UPT ;  /* 0x000000020500788c */ /* 0x000fe4000bf05270 */
[----:B------:R-:W-:-:S07]  /*1f00*/  UISETP.NE.AND UP2, UPT, UR16, 0x1, UPT ;  /* 0x000000011000788c */ /* 0x000fce000bf45270 */
[----:B------:R-:W-:Y:S05]  /*1f10*/  BRA.U UP0, `(.L_x_29) ;  /* 0x0000000100047547 */ /* 0x000fea000b800000 */
[----:B------:R-:W-:Y:S05]  /*1f20*/  BPT.TRAP 0x1 ;  /* 0x000000040000795c */ /* 0x000fea0000300000 */
.L_x_29:
[----:B------:R-:W-:Y:S04]  /*1f30*/  BSSY.RECONVERGENT B0, `(.L_x_30) ;  /* 0x0000003000007945 */ /* 0x000fe80003800200 */
[----:B------:R-:W-:Y:S05]  /*1f40*/  @!P2 BRA `(.L_x_31) ;  /* 0x000000000004a947 */ /* 0x000fea0003800000 */
[----:B------:R-:W-:Y:S05]  /*1f50*/  BPT.TRAP 0x1 ;  /* 0x000000040000795c */ /* 0x000fea0000300000 */
.L_x_31:
[----:B------:R-:W-:Y:S05]  /*1f60*/  BSYNC.RECONVERGENT B0 ;  /* 0x0000000000007941 */ /* 0x000fea0003800200 */
.L_x_30:
[----:B------:R-:W-:Y:S02]  /*1f70*/  UIADD3 UR5, UPT, UPT, UR4, 0x1, URZ ;  /* 0x0000000104057890 */ /* 0x000fe4000fffe0ff */
[----:B------:R-:W-:Y:S02]  /*1f80*/  USHF.L.U32 UR8, UR4, 0xc, URZ ;  /* 0x0000000c04087899 */ /* 0x000fe400080006ff */
[----:B------:R-:W-:Y:S02]  /*1f90*/  UISETP.NE.AND UP0, UPT, UR5, 0x10, UPT ;  /* 0x000000100500788c */ /* 0x000fe4000bf05270 */
[----:B------:R-:W-:Y:S02]  /*1fa0*/  ULOP3.LUT UR32, UR8, UR28, URZ, 0xfc, !UPT ;  /* 0x0000001c08207292 */ /* 0x000fe4000f8efcff */
[----:B------:R-:W-:Y:S02]  /*1fb0*/  USEL UR7, URZ, 0x1, UP0 ;  /* 0x00000001ff077887 */ /* 0x000fe40008000000 */
[----:B------:R-:W-:-:S02]  /*1fc0*/  USEL UR6, UR5, URZ, UP0 ;  /* 0x000000ff05067287 */ /* 0x000fc40008000000 */
[----:B------:R-:W-:Y:S02]  /*1fd0*/  UIADD3 UR14, UP1, UPT, UR26, 0x80, URZ ;  /* 0x000000801a0e7890 */ /* 0x000fe4000ff3e0ff */
[----:B------:R-:W-:Y:S01]  /*1fe0*/  ULEA UR5, UR6, UR13, 0x3 ;  /* 0x0000000d06057291 */ /* 0x000fe2000f8e18ff */
[----:B------:R-:W-:Y:S01]  /*1ff0*/  LOP3.LUT R12, R12, UR7, RZ, 0x3c, !PT ;  /* 0x000000070c0c7c12 */ /* 0x000fe2000f8e3cff */
[----:B------:R-:W-:Y:S02]  /*2000*/  ULEA UR32, UR32, UR13, 0x1 ;  /* 0x0000000d20207291 */ /* 0x000fe4000f8e08ff */
[----:B------:R-:W-:Y:S01]  /*2010*/  UIADD3 UR4, UP0, UPT, UR26, 0x180, URZ ;  /* 0x000001801a047890 */ /* 0x000fe2000ff1e0ff */
[----:B-1----:R-:W-:Y:S01]  /*2020*/  SHF.L.U32 R0, R12, 0x1f, RZ ;  /* 0x0000001f0c007819 */ /* 0x002fe200000006ff */
[----:B------:R-:W-:Y:S02]  /*2030*/  ULOP3.LUT UR33, UR33, 0xfefffff8, URZ, 0xc0, !UPT ;  /* 0xfefffff821217892 */ /* 0x000fe4000f8ec0ff */
[----:B------:R-:W-:Y:S01]  /*2040*/  UIADD3.X UR15, UPT, UPT, URZ, UR27, URZ, UP1, !UPT ;  /* 0x0000001bff0f7290 */ /* 0x000fe20008ffe4ff */
[----:B------:R3:W4:Y:S01]  /*2050*/  SYNCS.PHASECHK.TRANS64.TRYWAIT P0, [UR5+0x80], R0 ;  /* 0x00008000ff0075a7 */ /* 0x0007220008001105 */
[----:B------:R-:W-:-:S02]  /*2060*/  UIADD3 UR32, UPT, UPT, UR32, 0x8600, URZ ;  /* 0x0000860020207890 */ /* 0x000fc4000fffe0ff */
[----:B------:R-:W-:Y:S02]  /*2070*/  UPRMT UR7, URZ, 0x5410, UR24 ;  /* 0x00005410ff077896 */ /* 0x000fe40008000018 */
[----:B------:R-:W-:Y:S02]  /*2080*/  UIADD3 UR8, UPT, UPT, UR13, 0x28600, UR8 ;  /* 0x000286000d087890 */ /* 0x000fe4000fffe008 */
[----:B------:R-:W-:Y:S01]  /*2090*/  UIADD3.X UR5, UPT, UPT, URZ, UR27, URZ, UP0, !UPT ;  /* 0x0000001bff057290 */ /* 0x000fe200087fe4ff */
[----:B------:R-:W-:Y:S01]  /*20a0*/  UMOV UR18, 0x0 ;  /* 0x0000000000127882 */ /* 0x000fe20000000000 */
[----:B------:R-:W-:Y:S01]  /*20b0*/  UMOV UR19, 0x10000000 ;  /* 0x1000000000137882 */ /* 0x000fe20000000000 */
[----:B------:R-:W-:Y:S01]  /*20c0*/  UMOV UR10, UR34 ;  /* 0x00000022000a7c82 */ /* 0x000fe20008000000 */
[----:B------:R-:W-:Y:S01]  /*20d0*/  UMOV UR12, UR36 ;  /* 0x00000024000c7c82 */ /* 0x000fe20008000000 */
[----:B------:R-:W-:Y:S01]  /*20e0*/  UMOV UR9, UR33 ;  /* 0x0000002100097c82 */ /* 0x000fe20008000000 */
[----:B------:R1:W-:Y:S03]  /*20f0*/  UTMALDG.3D.MULTICAST.2CTA [UR32], [UR14], UR7, desc[UR18] ;  /* 0x000012200e0073b4 */ /* 0x0003e60008211807 */
[----:B------:R2:W-:Y:S01]  /*2100*/  UTMALDG.3D.2CTA [UR8], [UR4], desc[UR18] ;  /* 0x00001208040075b4 */ /* 0x0005e20008211000 */
[----:B-1----:R-:W-:Y:S01]  /*2110*/  UIADD3 UR34, UPT, UPT, UR34, 0x20, URZ ;  /* 0x0000002022227890 */ /* 0x002fe2000fffe0ff */
[----:B------:R-:W-:Y:S01]  /*2120*/  UMOV UR7, UR29 ;  /* 0x0000001d00077c82 */ /* 0x000fe20008000000 */
[----:B--2---:R-:W-:Y:S01]  /*2130*/  UMOV UR4, UR6 ;  /* 0x0000000600047c82 */ /* 0x004fe20008000000 */
[----:B------:R-:W-:Y:S09]  /*2140*/  BRA.U UP2, `(.L_x_32) ;  /* 0xfffffffd02447547 */ /* 0x000ff2000b83ffff */
.L_x_26:
[----:B------:R-:W-:Y:S01]  /*2150*/  ULEA UR4, UR6, UR13, 0x3 ;  /* 0x0000000d06047291 */ /* 0x000fe2000f8e18ff */
[----:B-1-3--:R-:W-:Y:S01]  /*2160*/  SHF.L.U32 R0, R12, 0x1f, RZ ;  /* 0x0000001f0c007819 */ /* 0x00afe200000006ff */
[----:B------:R-:W-:Y:S01]  /*2170*/  @!P1 SYNCS.ARRIVE.TRANS64.A1T0 RZ, [UR13+0x148], RZ ;  /* 0x000148ffffff99a7 */ /* 0x000fe2000810000d */
[----:B------:R-:W-:-:S06]  /*2180*/  UISETP.GT.AND UP0, UPT, UR41, UR40, UPT ;  /* 0x000000282900728c */ /* 0x000fcc000bf04270 */
[----:B--2-4-:R1:W2:Y:S03]  /*2190*/  SYNCS.PHASECHK.TRANS64.TRYWAIT P0, [UR4+0x80], R0 ;  /* 0x00008000ff0075a7 */ /* 0x0142a60008001104 */
[----:B------:R-:W-:Y:S05]  /*21a0*/  BRA.U !UP0, `(.L_x_33) ;  /* 0x0000000108c07547 */ /* 0x000fea000b800000 */
[----:B------:R-:W-:Y:S01]  /*21b0*/  UIADD3 UR25, UPT, UPT, UR44, UR7, URZ ;  /* 0x000000072c197290 */ /* 0x000fe2000fffe0ff */
[----:B------:R-:W-:-:S11]  /*21c0*/  UMOV UR4, UR6 ;  /* 0x0000000600047c82 */ /* 0x000fd60008000000 */
.L_x_39:
[----:B------:R-:W-:Y:S01]  /*21d0*/  ULEA UR17, UR4, UR13, 0x3 ;  /* 0x0000000d04117291 */ /* 0x000fe2000f8e18ff */
[----:B--2---:R-:W-:Y:S01]  /*21e0*/  @P3 MOV R2, 0x6000 ;  /* 0x0000600000023802 */ /* 0x004fe20000000f00 */
[----:B--2-4-:R-:W-:Y:S10]  /*21f0*/  @P0 BRA `(.L_x_34) ;  /* 0x00000000000c0947 */ /* 0x014ff40003800000 */
[----:B------:R-:W-:-:S04]  /*2200*/  SHF.L.U32 R3, R12, 0x1f, RZ ;  /* 0x0000001f0c037819 */ /* 0x000fc800000006ff */
[----:B------:R-:W2:Y:S02]  /*2210*/  SYNCS.PHASECHK.TRANS64.TRYWAIT P0, [UR17+0x80], R3 ;  /* 0x00008003ff0075a7 */ /* 0x000ea40008001111 */
[----:B--2---:R-:W-:Y:S05]  /*2220*/  @!P0 BRA `(.L_x_35) ;  /* 0x00000080004c8947 */ /* 0x004fea0003800000 */
.L_x_34:
[----:B------:R2:W-:Y:S01]  /*2230*/  @P3 SYNCS.ARRIVE.TRANS64 RZ, [UR17], R2 ;  /* 0x00000002ffff39a7 */ /* 0x0005e20008000011 */
[----:B------:R-:W-:-:S04]  /*2240*/  ULOP3.LUT UR5, UR21, 0x2, URZ, 0xfc, !UPT ;  /* 0x0000000215057892 */ /* 0x000fc8000f8efcff */
[----:B------:R-:W-:-:S09]  /*2250*/  UISETP.NE.AND UP0, UPT, UR5, 0x2, UPT ;  /* 0x000000020500788c */ /* 0x000fd2000bf05270 */
[----:B------:R-:W-:Y:S05]  /*2260*/  BRA.U UP0, `(.L_x_36) ;  /* 0x0000000100047547 */ /* 0x000fea000b800000 */
[----:B------:R-:W-:Y:S05]  /*2270*/  BPT.TRAP 0x1 ;  /* 0x000000040000795c */ /* 0x000fea0000300000 */
.L_x_36:
[----:B------:R-:W-:Y:S04]  /*2280*/  BSSY.RECONVERGENT B0, `(.L_x_37) ;  /* 0x0000003000007945 */ /* 0x000fe80003800200 */
[----:B------:R-:W-:Y:S05]  /*2290*/  @!P2 BRA `(.L_x_38) ;  /* 0x000000000004a947 */ /* 0x000fea0003800000 */
[----:B------:R-:W-:Y:S05]  /*22a0*/  BPT.TRAP 0x1 ;  /* 0x000000040000795c */ /* 0x000fea0000300000 */
.L_x_38:
[----:B------:R-:W-:Y:S05]  /*22b0*/  BSYNC.RECONVERGENT B0 ;  /* 0x0000000000007941 */ /* 0x000fea0003800200 */
.L_x_37:
[----:B------:R-:W-:Y:S02]  /*22c0*/  UIADD3 UR5, UPT, UPT, UR4, 0x1, URZ ;  /* 0x0000000104057890 */ /* 0x000fe4000fffe0ff */
[----:B------:R-:W-:Y:S02]  /*22d0*/  UIADD3 UR14, UP1, UPT, UR26, 0x80, URZ ;  /* 0x000000801a0e7890 */ /* 0x000fe4000ff3e0ff */
[----:B------:R-:W-:Y:S02]  /*22e0*/  UISETP.NE.AND UP0, UPT, UR5, 0x10, UPT ;  /* 0x000000100500788c */ /* 0x000fe4000bf05270 */
[----:B------:R-:W-:Y:S02]  /*22f0*/  ULEA UR16, UR4, UR30, 0xd ;  /* 0x0000001e04107291 */ /* 0x000fe4000f8e68ff */
[----:B------:R-:W-:Y:S02]  /*2300*/  USEL UR8, URZ, 0x1, UP0 ;  /* 0x00000001ff087887 */ /* 0x000fe40008000000 */
[----:B------:R-:W-:-:S02]  /*2310*/  USEL UR6, UR5, URZ, UP0 ;  /* 0x000000ff05067287 */ /* 0x000fc40008000000 */
[----:B------:R-:W-:Y:S02]  /*2320*/  UIADD3 UR22, UP0, UPT, UR26, 0x180, URZ ;  /* 0x000001801a167890 */ /* 0x000fe4000ff1e0ff */
[----:B------:R-:W-:Y:S01]  /*2330*/  LOP3.LUT R12, R12, UR8, RZ, 0x3c, !PT ;  /* 0x000000080c0c7c12 */ /* 0x000fe2000f8e3cff */
[----:B------:R-:W-:Y:S02]  /*2340*/  ULEA UR8, UR4, UR13, 0xc ;  /* 0x0000000d04087291 */ /* 0x000fe4000f8e60ff */
[----:B------:R-:W-:Y:S01]  /*2350*/  ULEA UR5, UR6, UR13, 0x3 ;  /* 0x0000000d06057291 */ /* 0x000fe2000f8e18ff */
[----:B-1----:R-:W-:Y:S01]  /*2360*/  SHF.L.U32 R0, R12, 0x1f, RZ ;  /* 0x0000001f0c007819 */ /* 0x002fe200000006ff */
[----:B------:R-:W-:Y:S02]  /*2370*/  USHF.L.U32 UR18, UR7, 0x5, URZ ;  /* 0x0000000507127899 */ /* 0x000fe400080006ff */
[----:B------:R-:W-:Y:S02]  /*2380*/  ULOP3.LUT UR17, UR17, 0xfefffff8, URZ, 0xc0, !UPT ;  /* 0xfefffff811117892 */ /* 0x000fe4000f8ec0ff */
[----:B------:R-:W-:-:S02]  /*2390*/  UIADD3.X UR15, UPT, UPT, URZ, UR27, URZ, UP1, !UPT ;  /* 0x0000001bff0f7290 */ /* 0x000fc40008ffe4ff */
[----:B------:R-:W-:Y:S01]  /*23a0*/  UPRMT UR4, URZ, 0x5410, UR24 ;  /* 0x00005410ff047896 */ /* 0x000fe20008000018 */
[----:B------:R3:W4:Y:S01]  /*23b0*/  SYNCS.PHASECHK.TRANS64.TRYWAIT P0, [UR5+0x80], R0 ;  /* 0x00008000ff0075a7 */ /* 0x0007220008001105 */
[----:B------:R-:W-:Y:S02]  /*23c0*/  UIADD3 UR8, UPT, UPT, UR8, 0x28600, URZ ;  /* 0x0002860008087890 */ /* 0x000fe4000fffe0ff */
[----:B------:R-:W-:Y:S01]  /*23d0*/  UIADD3.X UR23, UPT, UPT, URZ, UR27, URZ, UP0, !UPT ;  /* 0x0000001bff177290 */ /* 0x000fe200087fe4ff */
[----:B------:R-:W-:Y:S01]  /*23e0*/  UMOV UR32, 0x0 ;  /* 0x0000000000207882 */ /* 0x000fe20000000000 */
[----:B------:R-:W-:Y:S01]  /*23f0*/  UMOV UR33, 0x10000000 ;  /* 0x1000000000217882 */ /* 0x000fe20000000000 */
[----:B------:R-:W-:Y:S01]  /*2400*/  UMOV UR19, UR35 ;  /* 0x0000002300137c82 */ /* 0x000fe20008000000 */
[----:B------:R-:W-:Y:S01]  /*2410*/  UMOV UR20, UR36 ;  /* 0x0000002400147c82 */ /* 0x000fe20008000000 */
[----:B------:R-:W-:Y:S01]  /*2420*/  UMOV UR12, UR36 ;  /* 0x00000024000c7c82 */ /* 0x000fe20008000000 */
[----:B------:R-:W-:Y:S01]  /*2430*/  UMOV UR9, UR17 ;  /* 0x0000001100097c82 */ /* 0x000fe20008000000 */
[----:B------:R-:W-:Y:S01]  /*2440*/  UMOV UR10, UR18 ;  /* 0x00000012000a7c82 */ /* 0x000fe20008000000 */
[----:B------:R1:W-:Y:S01]  /*2450*/  UTMALDG.3D.MULTICAST.2CTA [UR16], [UR14], UR4, desc[UR32] ;  /* 0x000020100e0073b4 */ /* 0x0003e20008211804 */
[----:B------:R-:W-:-:S04]  /*2460*/  UIADD3 UR7, UPT, UPT, UR7, 0x1, URZ ;  /* 0x0000000107077890 */ /* 0x000fc8000fffe0ff */
[----:B------:R-:W-:Y:S01]  /*2470*/  UISETP.NE.AND UP0, UPT, UR7, UR25, UPT ;  /* 0x000000190700728c */ /* 0x000fe2000bf05270 */
[----:B------:R3:W-:Y:S01]  /*2480*/  UTMALDG.3D.2CTA [UR8], [UR22], desc[UR32] ;  /* 0x00002008160075b4 */ /* 0x0007e20008211000 */
[----:B-1----:R-:W-:-:S07]  /*2490*/  UMOV UR4, UR6 ;  /* 0x0000000600047c82 */ /* 0x002fce0008000000 */
[----:B---3--:R-:W-:Y:S05]  /*24a0*/  BRA.U UP0, `(.L_x_39) ;  /* 0xfffffffd00487547 */ /* 0x008fea000b83ffff */
.L_x_33:
[C---:B------:R-:W-:Y:S01]  /*24b0*/  LEA R3, R11.reuse, UR13, 0x3 ;  /* 0x0000000d0b037c11 */ /* 0x040fe2000f8e18ff */
[----:B------:R-:W-:Y:S01]  /*24c0*/  NOP ;  /* 0x0000000000007918 */ /* 0x000fe20000000000 */
[----:B-1----:R-:W-:Y:S02]  /*24d0*/  SHF.L.U32 R0, R10, 0x1f, RZ ;  /* 0x0000001f0a007819 */ /* 0x002fe400000006ff */
[----:B------:R-:W-:Y:S02]  /*24e0*/  LEA R5, R11, UR13, 0x4 ;  /* 0x0000000d0b057c11 */ /* 0x000fe4000f8e20ff */
[----:B--2-4-:R-:W1:Y:S02]  /*24f0*/  SYNCS.PHASECHK.TRANS64.TRYWAIT P0, [R3+URZ+0x150], R0 ;  /* 0x00015000030075a7 */ /* 0x014e6400080011ff */
[----:B-1----:R-:W-:Y:S05]  /*2500*/  @!P0 BRA `(.L_x_40) ;  /* 0x0000007c00ac8947 */ /* 0x002fea0003800000 */
.L_x_165:
[----:B------:R-:W2:Y:S01]  /*2510*/  LDS.128 R4, [R5+0x1e0] ;  /* 0x0001e00005047984 */ /* 0x000ea20000000c00 */
[----:B------:R-:W-:Y:S01]  /*2520*/  UISETP.GE.AND UP0, UPT, UR42, 0x1, UPT ;  /* 0x000000012a00788c */ /* 0x000fe2000bf06270 */
[----:B------:R-:W-:Y:S01]  /*2530*/  @!PT LDS RZ, [RZ] ;  /* 0x00000000fffff984 */ /* 0x000fe20000000800 */
[----:B------:R-:W-:Y:S01]  /*2540*/  @!PT LDS RZ, [RZ] ;  /* 0x00000000fffff984 */ /* 0x000fe20000000800 */
[----:B------:R-:W-:Y:S01]  /*2550*/  @!PT LDS RZ, [RZ] ;  /* 0x00000000fffff984 */ /* 0x000fe20000000800 */
[----:B------:R-:W-:Y:S01]  /*2560*/  @!PT LDS RZ, [RZ] ;  /* 0x00000000fffff984 */ /* 0x000fe20000000800 */
[----:B------:R3:W-:Y:S06]  /*2570*/  MEMBAR.ALL.CTA ;  /* 0x0000000000007992 */ /* 0x0007ec0000008000 */
[----:B---3--:R-:W3:Y:S01]  /*2580*/  FENCE.VIEW.ASYNC.S ;  /* 0x00000000000073c6 */ /* 0x008ee20000000000 */
[----:B--2---:R-:W-:-:S13]  /*2590*/  LOP3.LUT P0, RZ, R6, 0x1, RZ, 0xc0, !PT ;  /* 0x0000000106ff7812 */ /* 0x004fda000780c0ff */
[----:B---3--:R-:W-:Y:S01]  /*25a0*/  VOTEU.ANY UP1, P0 ;  /* 0x0000000000ff7886 */ /* 0x008fe20000020100 */
[----:B------:R-:W-:-:S13]  /*25b0*/  PLOP3.LUT P0, PT, PT, PT, UP1, 0x80, 0x8 ;  /* 0x000000000008781c */ /* 0x000fda0003f0f018 */
[----:B-1----:R-:W-:Y:S02]  /*25c0*/  @P0 LOP3.LUT R0, R5, 0xffff, RZ, 0xc0, !PT ;  /* 0x0000ffff05000812 */ /* 0x002fe400078ec0ff */
[----:B------:R-:W-:Y:S02]  /*25d0*/  @P0 MOV R2, R4 ;  /* 0x0000000400020202 */ /* 0x000fe40000000f00 */
[----:B------:R-:W-:Y:S01]  /*25e0*/  @P0 R2UR UR5, R0 ;  /* 0x00000000000502ca */ /* 0x000fe200000e0000 */
[----:B------:R-:W-:Y:S01]  /*25f0*/  VIADD R0, R3, 0x160 ;  /* 0x0000016003007836 */ /* 0x000fe20000000000 */
[----:B------:R-:W-:Y:S02]  /*2600*/  @P0 SHF.R.U32.HI R4, RZ, 0x10, R5 ;  /* 0x00000010ff040819 */ /* 0x000fe40000011605 */
[----:B------:R-:W-:Y:S02]  /*2610*/  @P0 R2UR UR7, R2 ;  /* 0x00000000020702ca */ /* 0x000fe400000e0000 */
[----:B------:R-:W-:-:S02]  /*2620*/  PRMT R0, RZ, 0x654, R0 ;  /* 0x00000654ff007816 */ /* 0x000fc40000000000 */
[----:B------:R-:W-:Y:S02]  /*2630*/  @P0 R2UR UR4, R4 ;  /* 0x00000000040402ca */ /* 0x000fe400000e0000 */
[----:B------:R1:W-:Y:S03]  /*2640*/  SYNCS.ARRIVE.TRANS64.RED.A1T0 RZ, [R0+URZ], RZ ;  /* 0x000000ff00ff79a7 */ /* 0x0003e600081004ff */
[----:B------:R-:W-:-:S04]  /*2650*/  @UP1 UMOV UR31, UR5 ;  /* 0x00000005001f1c82 */ /* 0x000fc80008000000 */
[----:B------:R-:W-:-:S04]  /*2660*/  @UP1 UMOV UR37, UR7 ;  /* 0x0000000700251c82 */ /* 0x000fc80008000000 */
[----:B------:R-:W-:Y:S01]  /*2670*/  @UP1 UMOV UR36, UR4 ;  /* 0x0000000400241c82 */ /* 0x000fe20008000000 */
[----:B------:R-:W-:Y:S05]  /*2680*/  BRA.U !UP0, `(.L_x_41) ;  /* 0x0000000108d47547 */ /* 0x000fea000b800000 */
[----:B------:R-:W2:Y:S01]  /*2690*/  LDCU.128 UR16, c[0x0][0xb10] ;  /* 0x00016200ff1077ac */ /* 0x000ea20008000c00 */
[----:B------:R-:W3:Y:S01]  /*26a0*/  LDCU UR12, c[0x0][0xb20] ;  /* 0x00016400ff0c77ac */ /* 0x000ee20008000800 */
[----:B------:R-:W4:Y:S01]  /*26b0*/  LDCU UR20, c[0x0][0xb0c] ;  /* 0x00016180ff1477ac */ /* 0x000f220008000800 */
[----:B------:R-:W1:Y:S01]  /*26c0*/  LDCU.64 UR8, c[0x0][0xb28] ;  /* 0x00016500ff0877ac */ /* 0x000e620008000a00 */
[----:B------:R-:W-:Y:S02]  /*26d0*/  UISETP.NE.AND UP3, UPT, UR42, 0x1, UPT ;  /* 0x000000012a00788c */ /* 0x000fe4000bf65270 */
[----:B--2---:R-:W-:Y:S02]  /*26e0*/  UIMAD.WIDE.U32 UR10, UR38, UR19, URZ ;  /* 0x00000013260a72a5 */ /* 0x004fe4000f8e00ff */
[----:B------:R-:W-:Y:S02]  /*26f0*/  UIMAD.WIDE.U32 UR4, UR39, UR16, URZ ;  /* 0x00000010270472a5 */ /* 0x000fe4000f8e00ff */
[----:B------:R-:W-:-:S02]  /*2700*/  UISETP.NE.AND UP0, UPT, UR18, 0x1, UPT ;  /* 0x000000011200788c */ /* 0x000fc4000bf05270 */
[----:B------:R-:W-:Y:S01]  /*2710*/  UIMAD.WIDE.U32 UR22, UR31, UR19, URZ ;  /* 0x000000131f1672a5 */ /* 0x000fe2000f8e00ff */
[----:B------:R-:W-:Y:S02]  /*2720*/  UMOV UR10, UR11 ;  /* 0x0000000b000a7c82 */ /* 0x000fe40008000000 */
[----:B------:R-:W-:Y:S01]  /*2730*/  UMOV UR4, UR5 ;  /* 0x0000000500047c82 */ /* 0x000fe20008000000 */
[----:B---3--:R-:W-:Y:S02]  /*2740*/  USHF.R.U32.HI UR10, URZ, UR12, UR10 ;  /* 0x0000000cff0a7299 */ /* 0x008fe4000801160a */
[----:B----4-:R-:W-:Y:S02]  /*2750*/  UISETP.NE.AND UP2, UPT, UR20, 0x1, UPT ;  /* 0x000000011400788c */ /* 0x010fe4000bf45270 */
[----:B------:R-:W-:Y:S02]  /*2760*/  USHF.R.U32.HI UR4, URZ, UR17, UR4 ;  /* 0x00000011ff047299 */ /* 0x000fe40008011604 */
[----:B------:R-:W-:-:S02]  /*2770*/  USEL UR5, UR38, UR10, !UP0 ;  /* 0x0000000a26057287 */ /* 0x000fc4000c000000 */
[----:B------:R-:W-:Y:S02]  /*2780*/  USEL UR7, UR39, UR4, !UP2 ;  /* 0x0000000427077287 */ /* 0x000fe4000d000000 */
[----:B-1----:R-:W-:Y:S01]  /*2790*/  UIMAD.WIDE.U32 UR10, UR5, UR8, URZ ;  /* 0x00000008050a72a5 */ /* 0x002fe2000f8e00ff */
[----:B------:R-:W-:Y:S01]  /*27a0*/  UMOV UR4, UR23 ;  /* 0x0000001700047c82 */ /* 0x000fe20008000000 */
[----:B------:R-:W-:Y:S02]  /*27b0*/  UIMAD.WIDE.U32 UR14, UR37, UR16, URZ ;  /* 0x00000010250e72a5 */ /* 0x000fe4000f8e00ff */
[----:B------:R-:W-:-:S03]  /*27c0*/  UIMAD.WIDE.U32 UR22, UR7, UR8, URZ ;  /* 0x00000008071672a5 */ /* 0x000fc6000f8e00ff */
[----:B------:R-:W-:Y:S01]  /*27d0*/  UMOV UR10, UR11 ;  /* 0x0000000b000a7c82 */ /* 0x000fe20008000000 */
[----:B------:R-:W-:Y:S02]  /*27e0*/  USHF.R.U32.HI UR4, URZ, UR12, UR4 ;  /* 0x0000000cff047299 */ /* 0x000fe40008011604 */
[----:B------:R-:W-:Y:S01]  /*27f0*/  @UP3 USHF.R.U32.HI UR5, URZ, UR9, UR10 ;  /* 0x00000009ff053299 */ /* 0x000fe2000801160a */
[----:B------:R-:W-:Y:S01]  /*2800*/  UMOV UR14, UR15 ;  /* 0x0000000f000e7c82 */ /* 0x000fe20008000000 */
[----:B------:R-:W-:Y:S01]  /*2810*/  UMOV UR22, UR23 ;  /* 0x0000001700167c82 */ /* 0x000fe20008000000 */
[----:B------:R-:W-:Y:S02]  /*2820*/  USHF.R.U32.HI UR17, URZ, UR17, UR14 ;  /* 0x00000011ff117299 */ /* 0x000fe4000801160e */
[----:B------:R-:W-:Y:S02]  /*2830*/  USEL UR4, UR31, UR4, !UP0 ;  /* 0x000000041f047287 */ /* 0x000fe4000c000000 */
[----:B------:R-:W-:-:S02]  /*2840*/  @UP3 USHF.R.U32.HI UR7, URZ, UR9, UR22 ;  /* 0x00000009ff073299 */ /* 0x000fc40008011616 */
[----:B------:R-:W-:Y:S02]  /*2850*/  UIMAD UR10, UR42, UR5, URZ ;  /* 0x000000052a0a72a4 */ /* 0x000fe4000f8e02ff */
[----:B------:R-:W-:Y:S02]  /*2860*/  USEL UR5, UR37, UR17, !UP2 ;  /* 0x0000001125057287 */ /* 0x000fe4000d000000 */
[----:B------:R-:W-:Y:S02]  /*2870*/  UIMAD UR12, UR42, UR7, URZ ;  /* 0x000000072a0c72a4 */ /* 0x000fe4000f8e02ff */
[----:B------:R-:W-:Y:S02]  /*2880*/  UISETP.GE.AND UP0, UPT, UR4, UR10, UPT ;  /* 0x0000000a0400728c */ /* 0x000fe4000bf06270 */
[----:B------:R-:W-:Y:S02]  /*2890*/  UIMAD.WIDE.U32 UR10, UR4, UR8, URZ ;  /* 0x00000008040a72a5 */ /* 0x000fe4000f8e00ff */
[----:B------:R-:W-:-:S02]  /*28a0*/  UISETP.GE.OR UP0, UPT, UR5, UR12, UP0 ;  /* 0x0000000c0500728c */ /* 0x000fc40008706670 */
        /* <DEDUP_REMOVED lines=19> */
.L_x_41:
[----:B------:R-:W2:Y:S02]  /*29e0*/  LDCU UR4, c[0x0][0xb30] ;  /* 0x00016600ff0477ac */ /* 0x000ea40008000800 */
[----:B--2---:R-:W-:-:S09]  /*29f0*/  UISETP.NE.AND UP0, UPT, UR4, 0x1, UPT ;  /* 0x000000010400788c */ /* 0x004fd2000bf05270 */
        /* <DEDUP_REMOVED lines=14> */
[----:B------:R-:W-:Y:S02]  /*2ae0*/  UIADD3 UR7, UPT, UPT, UR5, -UR4, URZ ;  /* 0x8000000405077290 */ /* 0x000fe4000fffe0ff */
[----:B------:R-:W-:Y:S02]  /*2af0*/  UIADD3 UR4, UPT, UPT, -UR5, UR4, URZ ;  /* 0x0000000405047290 */ /* 0x000fe4000fffe1ff */
[----:B------:R-:W-:Y:S02]  /*2b00*/  UIMAD UR31, UR7, UR18, UR31 ;  /* 0x00000012071f72a4 */ /* 0x000fe4000f8e021f */
[----:B------:R-:W-:-:S12]  /*2b10*/  UIMAD UR37, UR4, UR10, UR37 ;  /* 0x0000000a042572a4 */ /* 0x000fd8000f8e0225 */
.L_x_42:
[----:B------:R-:W-:Y:S01]  /*2b20*/  VIADD R11, R11, 0x1 ;  /* 0x000000010b0b7836 */ /* 0x000fe20000000000 */
[----:B------:R-:W-:Y:S02]  /*2b30*/  R2UR UR5, R87 ;  /* 0x00000000570572ca */ /* 0x000fe400000e0000 */
[----:B------:R-:W-:Y:S02]  /*2b40*/  R2UR UR4, R86 ;  /* 0x00000000560472ca */ /* 0x000fe400000e0000 */
[C---:B------:R-:W-:Y:S02]  /*2b50*/  ISETP.NE.AND P0, PT, R11.reuse, 0x2, PT ;  /* 0x000000020b00780c */ /* 0x040fe40003f05270 */
[----:B------:R-:W-:Y:S02]  /*2b60*/  PLOP3.LUT P1, PT, PT, PT, PT, 0x80, 0x8 ;  /* 0x000000000008781c */ /* 0x000fe40003f2f070 */
[----:B------:R-:W-:Y:S02]  /*2b70*/  SEL R3, RZ, 0x1, P0 ;  /* 0x00000001ff037807 */ /* 0x000fe40000000000 */
[----:B------:R-:W-:-:S02]  /*2b80*/  SEL R11, R11, RZ, P0 ;  /* 0x000000ff0b0b7207 */ /* 0x000fc40000000000 */
[----:B------:R-:W-:Y:S01]  /*2b90*/  LOP3.LUT R10, R10, R3, RZ, 0x3c, !PT ;  /* 0x000000030a0a7212 */ /* 0x000fe200078e3cff */
[----:B------:R-:W-:Y:S02]  /*2ba0*/  UIADD3 UR16, UPT, UPT, UR37, UR5, URZ ;  /* 0x0000000525107290 */ /* 0x000fe4000fffe0ff */
[----:B------:R-:W-:Y:S01]  /*2bb0*/  UIADD3 UR20, UPT, UPT, UR31, UR4, URZ ;  /* 0x000000041f147290 */ /* 0x000fe2000fffe0ff */
[----:B------:R-:W-:Y:S11]  /*2bc0*/  BRA.U UP1, `(.L_x_43) ;  /* 0xfffffff101387547 */ /* 0x000ff6000b83ffff */
[----:B------:R-:W-:Y:S01]  /*2bd0*/  UIADD3 UR13, UPT, UPT, UR13, 0x80, URZ ;  /* 0x000000800d0d7890 */ /* 0x000fe2000fffe0ff */
[----:B------:R-:W-:-:S03]  /*2be0*/  SHF.L.U32 R3, R12, 0x1f, RZ ;  /* 0x0000001f0c037819 */ /* 0x000fc600000006ff */
[----:B------:R-:W-:-:S09]  /*2bf0*/  ULEA UR4, UR6, UR13, 0x3 ;  /* 0x0000000d06047291 */ /* 0x000fd2000f8e18ff */
[----:B------:R-:W2:Y:S02]  /*2c00*/  SYNCS.PHASECHK.TRANS64.TRYWAIT P0, [UR4], R3 ;  /* 0x00000003ff0075a7 */ /* 0x000ea40008001104 */
[----:B--2---:R-:W-:Y:S05]  /*2c10*/  @!P0 BRA `(.L_x_44) ;  /* 0x0000007400fc8947 */ /* 0x004fea0003800000 */
.L_x_167:
[----:B------:R-:W-:-:S04]  /*2c20*/  UIADD3 UR4, UPT, UPT, UR6, 0x1, URZ ;  /* 0x0000000106047890 */ /* 0x000fc8000fffe0ff */
[----:B------:R-:W-:-:S04]  /*2c30*/  UISETP.NE.AND UP0, UPT, UR4, 0x10, UPT ;  /* 0x000000100400788c */ /* 0x000fc8000bf05270 */
[----:B------:R-:W-:Y:S02]  /*2c40*/  USEL UR6, URZ, 0x1, UP0 ;  /* 0x00000001ff067887 */ /* 0x000fe40008000000 */
[----:B------:R-:W-:-:S04]  /*2c50*/  USEL UR4, UR4, URZ, UP0 ;  /* 0x000000ff04047287 */ /* 0x000fc80008000000 */
[----:B------:R-:W-:Y:S01]  /*2c60*/  ULEA UR5, UR4, UR13, 0x3 ;  /* 0x0000000d04057291 */ /* 0x000fe2000f8e18ff */
[----:B------:R-:W-:-:S04]  /*2c70*/  LOP3.LUT R2, R12, UR6, RZ, 0x3c, !PT ;  /* 0x000000060c027c12 */ /* 0x000fc8000f8e3cff */
[----:B-1----:R-:W-:-:S04]  /*2c80*/  SHF.L.U32 R3, R2, 0x1f, RZ ;  /* 0x0000001f02037819 */ /* 0x002fc800000006ff */
[----:B------:R-:W1:Y:S02]  /*2c90*/  SYNCS.PHASECHK.TRANS64.TRYWAIT P0, [UR5], R3 ;  /* 0x00000003ff0075a7 */ /* 0x000e640008001105 */
[----:B-1----:R-:W-:Y:S05]  /*2ca0*/  @!P0 BRA `(.L_x_45) ;  /* 0x0000007400f08947 */ /* 0x002fea0003800000 */
.L_x_169:
        /* <DEDUP_REMOVED lines=9> */
.L_x_171:
        /* <DEDUP_REMOVED lines=9> */
.L_x_173:
        /* <DEDUP_REMOVED lines=9> */
.L_x_175:
        /* <DEDUP_REMOVED lines=9> */
.L_x_177:
        /* <DEDUP_REMOVED lines=9> */
.L_x_179:
        /* <DEDUP_REMOVED lines=9> */
.L_x_181:
        /* <DEDUP_REMOVED lines=9> */
.L_x_183:
        /* <DEDUP_REMOVED lines=9> */
.L_x_185:
        /* <DEDUP_REMOVED lines=9> */
.L_x_187:
        /* <DEDUP_REMOVED lines=9> */
.L_x_189:
        /* <DEDUP_REMOVED lines=9> */
.L_x_191:
        /* <DEDUP_REMOVED lines=9> */
.L_x_193:
        /* <DEDUP_REMOVED lines=9> */
.L_x_195:
[----:B------:R-:W-:-:S04]  /*3400*/  UIADD3 UR4, UPT, UPT, UR4, 0x1, URZ ;  /* 0x0000000104047890 */ /* 0x000fc8000fffe0ff */
[----:B------:R-:W-:-:S04]  /*3410*/  UISETP.NE.AND UP0, UPT, UR4, 0x10, UPT ;  /* 0x000000100400788c */ /* 0x000fc8000bf05270 */
[----:B------:R-:W-:Y:S02]  /*3420*/  USEL UR5, URZ, 0x1, UP0 ;  /* 0x00000001ff057887 */ /* 0x000fe40008000000 */
[----:B------:R-:W-:-:S04]  /*3430*/  USEL UR4, UR4, URZ, UP0 ;  /* 0x000000ff04047287 */ /* 0x000fc80008000000 */
[----:B------:R-:W-:Y:S01]  /*3440*/  ULEA UR4, UR4, UR13, 0x3 ;  /* 0x0000000d04047291 */ /* 0x000fe2000f8e18ff */
[----:B-1----:R-:W-:-:S04]  /*3450*/  LOP3.LUT R3, R2, UR5, RZ, 0x3c, !PT ;  /* 0x0000000502037c12 */ /* 0x002fc8000f8e3cff */
[----:B------:R-:W-:Y:S01]  /*3460*/  SHF.L.U32 R3, R3, 0x1f, RZ ;  /* 0x0000001f03037819 */ /* 0x000fe200000006ff */
[----:B------:R-:W-:-:S07]  /*3470*/  IMAD.U32 R0, RZ, RZ, UR4 ;  /* 0x00000004ff007e24 */ /* 0x000fce000f8e00ff */
.L_x_59:
[----:B-1----:R1:W2:Y:S02]  /*3480*/  SYNCS.PHASECHK.TRANS64.TRYWAIT P0, [R0+URZ], R3 ;  /* 0x00000003000075a7 */ /* 0x0022a400080011ff */
[----:B--2---:R-:W-:Y:S05]  /*3490*/  @!P0 NANOSLEEP.SYNCS 0x989680 ;  /* 0x009896800000895d */ /* 0x004fea0003900000 */
[----:B------:R-:W2:Y:S02]  /*34a0*/  @!P0 SYNCS.PHASECHK.TRANS64 P0, [R0+URZ], R3 ;  /* 0x00000003000085a7 */ /* 0x000ea400080010ff */
[----:B--2---:R-:W-:Y:S05]  /*34b0*/  @P0 EXIT ;  /* 0x000000000000094d */ /* 0x004fea0003800000 */
[----:B------:R-:W-:Y:S05]  /*34c0*/  BRA `(.L_x_59) ;  /* 0xfffffffc00ec7947 */ /* 0x000fea000383ffff */
.L_x_23:
[----:B------:R-:W2:Y:S02]  /*34d0*/  S2UR UR4, SR_CgaCtaId ;  /* 0x00000000000479c3 */ /* 0x000ea40000008800 */
[----:B--2---:R-:W-:-:S04]  /*34e0*/  UISETP.NE.AND UP0, UPT, UR4, URZ, UPT ;  /* 0x000000ff0400728c */ /* 0x004fc8000bf05270 */
[----:B------:R-:W-:-:S09]  /*34f0*/  UISETP.NE.OR UP0, UPT, UR21, 0x1, UP0 ;  /* 0x000000011500788c */ /* 0x000fd20008705670 */
[----:B------:R-:W-:Y:S05]  /*3500*/  BRA.U UP0, `(.L_x_60) ;  /* 0x00000005004c7547 */ /* 0x000fea000b800000 */
[----:B------:R-:W2:Y:S01]  /*3510*/  S2UR UR5, SR_CgaCtaId ;  /* 0x00000000000579c3 */ /* 0x000ea20000008800 */
[----:B------:R-:W-:Y:S01]  /*3520*/  UMOV UR4, 0x400 ;  /* 0x0000040000047882 */ /* 0x000fe20000000000 */
[----:B------:R-:W-:Y:S01]  /*3530*/  ISETP.GE.U32.AND P2, PT, R0, 0x8, PT ;  /* 0x000000080000780c */ /* 0x000fe20003f46070 */
[----:B------:R-:W-:Y:S01]  /*3540*/  IMAD.MOV.U32 R12, RZ, RZ, 0x1 ;  /* 0x00000001ff0c7424 */ /* 0x000fe200078e00ff */
[----:B------:R-:W-:Y:S02]  /*3550*/  CS2R R10, SRZ ;  /* 0x00000000000a7805 */ /* 0x000fe4000001ff00 */
[----:B------:R-:W-:Y:S01]  /*3560*/  CS2R R8, SRZ ;  /* 0x0000000000087805 */ /* 0x000fe2000001ff00 */
[----:B--2---:R-:W-:-:S03]  /*3570*/  ULEA UR6, UR5, UR4, 0x18 ;  /* 0x0000000405067291 */ /* 0x004fc6000f8ec0ff */
[----:B------:R-:W-:-:S09]  /*3580*/  UMOV UR5, URZ ;  /* 0x000000ff00057c82 */ /* 0x000fd20008000000 */
.L_x_64:
[----:B------:R-:W-:Y:S02]  /*3590*/  LEA R2, R8, UR6, 0x3 ;  /* 0x0000000608027c11 */ /* 0x000fe4000f8e18ff */
[----:B------:R-:W-:-:S03]  /*35a0*/  SHF.L.U32 R5, R9, 0x1f, RZ ;  /* 0x0000001f09057819 */ /* 0x000fc600000006ff */
[----:B------:R-:W-:Y:S01]  /*35b0*/  VIADD R4, R2, 0x1c0 ;  /* 0x000001c002047836 */ /* 0x000fe20000000000 */
[----:B------:R-:W2:Y:S02]  /*35c0*/  SYNCS.PHASECHK.TRANS64.TRYWAIT P0, [R2+URZ+0x1b0], R5 ;  /* 0x0001b005020075a7 */ /* 0x000ea400080011ff */
[----:B--2---:R-:W-:Y:S05]  /*35d0*/  @!P0 BRA `(.L_x_61) ;  /* 0x0000007000f48947 */ /* 0x004fea0003800000 */
.L_x_196:
[----:B------:R-:W-:Y:S01]  /*35e0*/  ULEA UR4, UR5, UR6, 0x3 ;  /* 0x0000000605047291 */ /* 0x000fe2000f8e18ff */
[----:B------:R-:W-:Y:S02]  /*35f0*/  PRMT R4, RZ, 0x654, R4 ;  /* 0x00000654ff047816 */ /* 0x000fe40000000004 */
[----:B--2---:R-:W-:Y:S01]  /*3600*/  SHF.L.U32 R5, R12, 0x1f, RZ ;  /* 0x0000001f0c057819 */ /* 0x004fe200000006ff */
[----:B------:R-:W-:Y:S01]  /*3610*/  UIADD3 UR7, UPT, UPT, UR4, 0x150, URZ ;  /* 0x0000015004077890 */ /* 0x000fe2000fffe0ff */
[----:B------:R2:W-:Y:S05]  /*3620*/  SYNCS.ARRIVE.TRANS64.RED.A1T0 RZ, [R4+URZ], RZ ;  /* 0x000000ff04ff79a7 */ /* 0x0005ea00081004ff */
[----:B------:R-:W-:Y:S01]  /*3630*/  IMAD.U32 R7, RZ, RZ, UR7 ;  /* 0x00000007ff077e24 */ /* 0x000fe2000f8e00ff */
[----:B------:R-:W3:Y:S04]  /*3640*/  SYNCS.PHASECHK.TRANS64.TRYWAIT P0, [UR4+0x160], R5 ;  /* 0x00016005ff0075a7 */ /* 0x000ee80008001104 */
[----:B------:R-:W-:Y:S01]  /*3650*/  PRMT R6, R0, 0x654, R7 ;  /* 0x0000065400067816 */ /* 0x000fe20000000007 */
[----:B--2---:R-:W-:Y:S01]  /*3660*/  @!P2 IMAD.MOV.U32 R4, RZ, RZ, 0x10 ;  /* 0x00000010ff04a424 */ /* 0x004fe200078e00ff */
[----:B---3--:R-:W-:Y:S06]  /*3670*/  @!P0 BRA `(.L_x_62) ;  /* 0x0000007000e08947 */ /* 0x008fec0003800000 */
.L_x_198:
[----:B------:R-:W-:Y:S01]  /*3680*/  ULEA UR8, UR5, UR6, 0x4 ;  /* 0x0000000605087291 */ /* 0x000fe2000f8e20ff */
[----:B------:R-:W-:Y:S01]  /*3690*/  SEL R3, R6, R3, !P2 ;  /* 0x0000000306037207 */ /* 0x000fe20005000000 */
[----:B------:R-:W-:Y:S01]  /*36a0*/  UIADD3 UR9, UPT, UPT, UR4, 0x150, URZ ;  /* 0x0000015004097890 */ /* 0x000fe2000fffe0ff */
[----:B--2---:R-:W-:Y:S01]  /*36b0*/  LEA R2, R11, UR6, 0x3 ;  /* 0x000000060b027c11 */ /* 0x004fe2000f8e18ff */
[----:B------:R-:W-:Y:S01]  /*36c0*/  UIADD3 UR8, UPT, UPT, UR8, 0x1e0, URZ ;  /* 0x000001e008087890 */ /* 0x000fe2000fffe0ff */
[----:B------:R-:W-:Y:S01]  /*36d0*/  SHF.L.U32 R5, R10, 0x1f, RZ ;  /* 0x0000001f0a057819 */ /* 0x000fe200000006ff */
[----:B------:R2:W-:Y:S01]  /*36e0*/  @!P2 SYNCS.ARRIVE.TRANS64.RED RZ, [R3+URZ], R4 ;  /* 0x0000000403ffa9a7 */ /* 0x0005e200080004ff */
[----:B------:R-:W-:Y:S01]  /*36f0*/  UIADD3 UR4, UPT, UPT, UR5, 0x1, URZ ;  /* 0x0000000105047890 */ /* 0x000fe2000fffe0ff */
[----:B------:R-:W-:-:S03]  /*3700*/  VIADD R8, R8, 0x1 ;  /* 0x0000000108087836 */ /* 0x000fc60000000000 */
[----:B------:R-:W-:Y:S02]  /*3710*/  UISETP.NE.AND UP0, UPT, UR4, 0x2, UPT ;  /* 0x000000020400788c */ /* 0x000fe4000bf05270 */
[----:B------:R-:W-:Y:S06]  /*3720*/  UGETNEXTWORKID.BROADCAST [UR8], [UR9] ;  /* 0x00000000080073ca */ /* 0x000fec0008000100 */
[----:B------:R-:W-:Y:S01]  /*3730*/  USEL UR7, URZ, 0x1, UP0 ;  /* 0x00000001ff077887 */ /* 0x000fe20008000000 */
[----:B------:R-:W-:Y:S01]  /*3740*/  ISETP.NE.AND P0, PT, R8, 0x2, PT ;  /* 0x000000020800780c */ /* 0x000fe20003f05270 */
[----:B------:R-:W-:Y:S01]  /*3750*/  USEL UR5, UR4, URZ, UP0 ;  /* 0x000000ff04057287 */ /* 0x000fe20008000000 */
[----:B------:R-:W3:Y:S03]  /*3760*/  SYNCS.PHASECHK.TRANS64.TRYWAIT P1, [R2+URZ+0x150], R5 ;  /* 0x00015005020075a7 */ /* 0x000ee600080211ff */
[----:B------:R-:W-:Y:S01]  /*3770*/  LOP3.LUT R12, R12, UR7, RZ, 0x3c, !PT ;  /* 0x000000070c0c7c12 */ /* 0x000fe2000f8e3cff */
[----:B--23--:R-:W-:Y:S07]  /*3780*/  @!P1 BRA `(.L_x_63) ;  /* 0x0000007000b49947 */ /* 0x00cfee0003800000 */
.L_x_199:
[C---:B------:R-:W-:Y:S01]  /*3790*/  LEA R4, R11.reuse, UR6, 0x4 ;  /* 0x000000060b047c11 */ /* 0x040fe2000f8e20ff */
[----:B--2---:R-:W-:Y:S01]  /*37a0*/  VIADD R2, R2, 0x160 ;  /* 0x0000016002027836 */ /* 0x004fe20000000000 */
[----:B------:R-:W-:Y:S01]  /*37b0*/  SEL R8, R8, RZ, P0 ;  /* 0x000000ff08087207 */ /* 0x000fe20000000000 */
[----:B------:R-:W-:-:S03]  /*37c0*/  VIADD R11, R11, 0x1 ;  /* 0x000000010b0b7836 */ /* 0x000fc60000000000 */
[----:B------:R-:W2:Y:S01]  /*37d0*/  LDS.128 R4, [R4+0x1e0] ;  /* 0x0001e00004047984 */ /* 0x000ea20000000c00 */
[----:B------:R-:W-:Y:S02]  /*37e0*/  PRMT R2, RZ, 0x654, R2 ;  /* 0x00000654ff027816 */ /* 0x000fe40000000002 */
[C---:B------:R-:W-:Y:S01]  /*37f0*/  ISETP.NE.AND P1, PT, R11.reuse, 0x2, PT ;  /* 0x000000020b00780c */ /* 0x040fe20003f25270 */
[----:B------:R-:W-:Y:S01]  /*3800*/  @!PT LDS RZ, [RZ] ;  /* 0x00000000fffff984 */ /* 0x000fe20000000800 */
[----:B------:R-:W-:Y:S01]  /*3810*/  @!PT LDS RZ, [RZ] ;  /* 0x00000000fffff984 */ /* 0x000fe20000000800 */
[----:B------:R-:W-:Y:S01]  /*3820*/  @!PT LDS RZ, [RZ] ;  /* 0x00000000fffff984 */ /* 0x000fe20000000800 */
[----:B------:R-:W-:Y:S01]  /*3830*/  @!PT LDS RZ, [RZ] ;  /* 0x00000000fffff984 */ /* 0x000fe20000000800 */
[----:B------:R3:W-:Y:S06]  /*3840*/  MEMBAR.ALL.CTA ;  /* 0x0000000000007992 */ /* 0x0007ec0000008000 */
[----:B---3--:R-:W3:Y:S01]  /*3850*/  FENCE.VIEW.ASYNC.S ;  /* 0x00000000000073c6 */ /* 0x008ee20000000000 */
[----:B------:R-:W-:Y:S01]  /*3860*/  SEL R11, R11, RZ, P1 ;  /* 0x000000ff0b0b7207 */ /* 0x000fe20000800000 */
[----:B---3--:R3:W-:Y:S01]  /*3870*/  SYNCS.ARRIVE.TRANS64.RED.A1T0 RZ, [R2+URZ], RZ ;  /* 0x000000ff02ff79a7 */ /* 0x0087e200081004ff */
[----:B--2---:R-:W-:-:S02]  /*3880*/  LOP3.LUT P3, RZ, R6, 0x1, RZ, 0xc0, !PT ;  /* 0x0000000106ff7812 */ /* 0x004fc4000786c0ff */
[----:B------:R-:W-:-:S04]  /*3890*/  SEL R5, RZ, 0x1, P1 ;  /* 0x00000001ff057807 */ /* 0x000fc80000800000 */
[----:B------:R-:W-:Y:S02]  /*38a0*/  LOP3.LUT R10, R10, R5, RZ, 0x3c, !PT ;  /* 0x000000050a0a7212 */ /* 0x000fe400078e3cff */
[----:B---3--:R-:W-:-:S04]  /*38b0*/  SEL R2, RZ, 0x1, P0 ;  /* 0x00000001ff027807 */ /* 0x008fc80000000000 */
[----:B------:R-:W-:Y:S01]  /*38c0*/  LOP3.LUT R9, R9, R2, RZ, 0x3c, !PT ;  /* 0x0000000209097212 */ /* 0x000fe200078e3cff */
[----:B------:R-:W-:Y:S06]  /*38d0*/  @P3 BRA `(.L_x_64) ;  /* 0xfffffffc002c3947 */ /* 0x000fec000383ffff */
[----:B------:R-:W-:Y:S01]  /*38e0*/  ULEA UR4, UR5, UR6, 0x3 ;  /* 0x0000000605047291 */ /* 0x000fe2000f8e18ff */
[----:B------:R-:W-:-:S08]  /*38f0*/  SHF.L.U32 R3, R12, 0x1f, RZ ;  /* 0x0000001f0c037819 */ /* 0x000fd000000006ff */
[----:B------:R-:W2:Y:S02]  /*3900*/  SYNCS.PHASECHK.TRANS64 P0, [UR4+0x160], R3 ;  /* 0x00016003ff0075a7 */ /* 0x000ea40008001004 */
[----:B--2---:R-:W-:Y:S05]  /*3910*/  @P0 BRA `(.L_x_65) ;  /* 0x0000000000080947 */ /* 0x004fea0003800000 */
[----:B------:R-:W2:Y:S02]  /*3920*/  SYNCS.PHASECHK.TRANS64.TRYWAIT P0, [UR4+0x160], R3 ;  /* 0x00016003ff0075a7 */ /* 0x000ea40008001104 */
[----:B--2---:R-:W-:Y:S05]  /*3930*/  @!P0 BRA `(.L_x_66) ;  /* 0x00000070005c8947 */ /* 0x004fea0003800000 */
.L_x_65:
[----:B------:R-:W-:-:S04]  /*3940*/  UIADD3 UR7, UPT, UPT, UR5, 0x1, URZ ;  /* 0x0000000105077890 */ /* 0x000fc8000fffe0ff */
[----:B------:R-:W-:-:S04]  /*3950*/  UISETP.NE.AND UP0, UPT, UR7, 0x2, UPT ;  /* 0x000000020700788c */ /* 0x000fc8000bf05270 */
[----:B------:R-:W-:Y:S02]  /*3960*/  USEL UR8, URZ, 0x1, UP0 ;  /* 0x00000001ff087887 */ /* 0x000fe40008000000 */
[----:B------:R-:W-:-:S04]  /*3970*/  USEL UR7, UR7, URZ, UP0 ;  /* 0x000000ff07077287 */ /* 0x000fc80008000000 */
[----:B------:R-:W-:Y:S01]  /*3980*/  ULEA UR7, UR7, UR6, 0x3 ;  /* 0x0000000607077291 */ /* 0x000fe2000f8e18ff */
[----:B--2---:R-:W-:-:S04]  /*3990*/  LOP3.LUT R3, R12, UR8, RZ, 0x3c, !PT ;  /* 0x000000080c037c12 */ /* 0x004fc8000f8e3cff */
[----:B------:R-:W-:-:S04]  /*39a0*/  SHF.L.U32 R0, R3, 0x1f, RZ ;  /* 0x0000001f03007819 */ /* 0x000fc800000006ff */
[----:B------:R-:W2:Y:S02]  /*39b0*/  SYNCS.PHASECHK.TRANS64 P0, [UR7+0x160], R0 ;  /* 0x00016000ff0075a7 */ /* 0x000ea40008001007 */
[----:B-12---:R-:W-:Y:S05]  /*39c0*/  @P0 EXIT ;  /* 0x000000000000094d */ /* 0x006fea0003800000 */
[----:B------:R-:W-:Y:S02]  /*39d0*/  SHF.L.U32 R3, R3, 0x1f, RZ ;  /* 0x0000001f03037819 */ /* 0x000fe400000006ff */
[----:B------:R-:W-:-:S07]  /*39e0*/  MOV R0, UR7 ;  /* 0x0000000700007c02 */ /* 0x000fce0008000f00 */
.L_x_67:
[----:B-1----:R1:W2:Y:S02]  /*39f0*/  SYNCS.PHASECHK.TRANS64.TRYWAIT P0, [R0+URZ+0x160], R3 ;  /* 0x00016003000075a7 */ /* 0x0022a400080011ff */
[----:B--2---:R-:W-:Y:S05]  /*3a00*/  @!P0 NANOSLEEP.SYNCS 0x989680 ;  /* 0x009896800000895d */ /* 0x004fea0003900000 */
[----:B------:R-:W2:Y:S02]  /*3a10*/  @!P0 SYNCS.PHASECHK.TRANS64 P0, [R0+URZ+0x160], R3 ;  /* 0x00016003000085a7 */ /* 0x000ea400080010ff */
[----:B--2---:R-:W-:Y:S05]  /*3a20*/  @P0 EXIT ;  /* 0x000000000000094d */ /* 0x004fea0003800000 */
[----:B------:R-:W-:Y:S05]  /*3a30*/  BRA `(.L_x_67) ;  /* 0xfffffffc00ec7947 */ /* 0x000fea000383ffff */
.L_x_60:
[----:B------:R-:W-:Y:S05]  /*3a40*/  BRA.U UP5, `(.L_x_68) ;  /* 0x0000001105a47547 */ /* 0x000fea000b800000 */
[----:B------:R-:W2:Y:S01]  /*3a50*/  S2UR UR7, SR_CgaCtaId ;  /* 0x00000000000779c3 */ /* 0x000ea20000008800 */
[----:B------:R-:W-:Y:S01]  /*3a60*/  UMOV UR4, 0x40 ;  /* 0x0000004000047882 */ /* 0x000fe20000000000 */
[----:B------:R-:W-:Y:S01]  /*3a70*/  NOP ;  /* 0x0000000000007918 */ /* 0x000fe20000000000 */
[----:B------:R-:W-:Y:S01]  /*3a80*/  UMOV UR6, 0x400 ;  /* 0x0000040000067882 */ /* 0x000fe20000000000 */
[----:B--2---:R-:W-:Y:S02]  /*3a90*/  ULEA UR5, UR7, UR4, 0x18 ;  /* 0x0000000407057291 */ /* 0x004fe4000f8ec0ff */
[----:B------:R-:W-:-:S07]  /*3aa0*/  ULEA UR6, UR7, UR6, 0x18 ;  /* 0x0000000607067291 */ /* 0x000fce000f8ec0ff */
[----:B------:R-:W2:Y:S02]  /*3ab0*/  LDS.U8 R0, [UR5+0x1c] ;  /* 0x00001c05ff007984 */ /* 0x000ea40008000000 */
[----:B--2---:R-:W-:-:S13]  /*3ac0*/  ISETP.NE.AND P0, PT, R0, RZ, PT ;  /* 0x000000ff0000720c */ /* 0x004fda0003f05270 */
[----:B------:R-:W-:Y:S05]  /*3ad0*/  @P0 BRA `(.L_x_69) ;  /* 0x0000000400080947 */ /* 0x000fea0003800000 */
[----:B------:R-:W-:Y:S02]  /*3ae0*/  UISETP.NE.U32.AND UP1, UPT, UR33, 0x1, UPT ;  /* 0x000000012100788c */ /* 0x000fe4000bf25070 */
[----:B------:R-:W-:-:S07]  /*3af0*/  UIADD3 UR7, UPT, UPT, UR5, 0x8, URZ ;  /* 0x0000000805077890 */ /* 0x000fce000fffe0ff */
[----:B------:R-:W-:Y:S05]  /*3b00*/  BRA.U !UP1, `(.L_x_70) ;  /* 0x00000001099c7547 */ /* 0x000fea000b800000 */
[----:B------:R-:W-:Y:S01]  /*3b10*/  ELECT P0, URZ, PT ;  /* 0x0000000000ff782f */ /* 0x000fe20003800000 */
[----:B------:R-:W-:-:S12]  /*3b20*/  BSSY B0, `(.L_x_70) ;  /* 0x0000025000007945 */ /* 0x000fd80003800000 */
[----:B------:R-:W-:Y:S05]  /*3b30*/  @!P0 BRA `(.L_x_71) ;  /* 0x00000000008c8947 */ /* 0x000fea0003800000 */
[----:B------:R-:W-:-:S05]  /*3b40*/  UMOV UR4, 0x10 ;  /* 0x0000001000047882 */ /* 0x000fca0000000000 */
[----:B------:R-:W-:Y:S04]  /*3b50*/  DEPBAR.LE SB2, 0x36 ;  /* 0x0000ad800000791a */ /* 0x000fe80000000000 */
[----:B------:R-:W2:Y:S02]  /*3b60*/  UTCATOMSWS.2CTA.FIND_AND_SET.ALIGN UP0, UR4, UR4 ;  /* 0x00000004000475e3 */ /* 0x000ea40008200800 */
[----:B--2---:R-:W-:Y:S01]  /*3b70*/  MOV R11, UR4 ;  /* 0x00000004000b7c02 */ /* 0x004fe20008000f00 */
[----:B------:R-:W-:Y:S06]  /*3b80*/  BRA.U UP0, `(.L_x_72) ;  /* 0x0000000100187547 */ /* 0x000fec000b800000 */
.L_x_73:
[----:B------:R-:W-:Y:S05]  /*3b90*/  NANOSLEEP 0x64 ;  /* 0x000000640000795d */ /* 0x000fea0003800000 */
[----:B------:R-:W-:-:S05]  /*3ba0*/  UMOV UR4, 0x10 ;  /* 0x0000001000047882 */ /* 0x000fca0000000000 */
[----:B------:R-:W-:Y:S04]  /*3bb0*/  DEPBAR.LE SB2, 0x36 ;  /* 0x0000ad800000791a */ /* 0x000fe80000000000 */
[----:B------:R-:W2:Y:S02]  /*3bc0*/  UTCATOMSWS.2CTA.FIND_AND_SET.ALIGN UP0, UR4, UR4 ;  /* 0x00000004000475e3 */ /* 0x000ea40008200800 */
[----:B--2---:R-:W-:Y:S01]  /*3bd0*/  MOV R11, UR4 ;  /* 0x00000004000b7c02 */ /* 0x004fe20008000f00 */
[----:B------:R-:W-:Y:S05]  /*3be0*/  BRA.U !UP0, `(.L_x_73) ;  /* 0xfffffffd08e87547 */ /* 0x000fea000b83ffff */
.L_x_72:
[----:B------:R-:W2:Y:S01]  /*3bf0*/  LDS R7, [UR5+0x10] ;  /* 0x00001005ff077984 */ /* 0x000ea20008000800 */
[----:B------:R-:W-:Y:S01]  /*3c00*/  IMAD.U32 R5, RZ, RZ, UR6 ;  /* 0x00000006ff057e24 */ /* 0x000fe2000f8e00ff */
[----:B------:R-:W-:-:S03]  /*3c10*/  MOV R4, UR34 ;  /* 0x0000002200047c02 */ /* 0x000fc60008000f00 */
[----:B------:R-:W-:Y:S01]  /*3c20*/  VIADD R5, R5, 0x200 ;  /* 0x0000020005057836 */ /* 0x000fe20000000000 */
[----:B--2---:R-:W-:-:S04]  /*3c30*/  SHF.L.U32 R7, R7, 0x1f, RZ ;  /* 0x0000001f07077819 */ /* 0x004fc800000006ff */
[----:B------:R-:W2:Y:S02]  /*3c40*/  SYNCS.PHASECHK.TRANS64.TRYWAIT P0, [UR5+0x8], R7 ;  /* 0x00000807ff0075a7 */ /* 0x000ea40008001105 */
[----:B--2---:R-:W-:Y:S05]  /*3c50*/  @P0 BRA `(.L_x_74) ;  /* 0x0000000000080947 */ /* 0x004fea0003800000 */
[----:B------:R-:W2:Y:S02]  /*3c60*/  SYNCS.PHASECHK.TRANS64.TRYWAIT P0, [UR5+0x8], R7 ;  /* 0x00000807ff0075a7 */ /* 0x000ea40008001105 */
[----:B--2---:R-:W-:Y:S05]  /*3c70*/  @!P0 BRA `(.L_x_75) ;  /* 0x0000006c00a48947 */ /* 0x004fea0003800000 */
.L_x_74:
[----:B--2---:R-:W-:Y:S01]  /*3c80*/  HFMA2 R0, -RZ, RZ, 0, 5.9604644775390625e-08 ;  /* 0x00000001ff007431 */ /* 0x004fe200000001ff */
[----:B------:R-:W-:Y:S01]  /*3c90*/  UPRMT UR4, UR34, 0x654, UR7 ;  /* 0x0000065422047896 */ /* 0x000fe20008000007 */
[----:B------:R-:W-:Y:S01]  /*3ca0*/  IMAD.MOV.U32 R8, RZ, RZ, 0xffff ;  /* 0x0000ffffff087424 */ /* 0x000fe200078e00ff */
[----:B------:R-:W-:Y:S01]  /*3cb0*/  PRMT R4, R4, 0x654, R5 ;  /* 0x0000065404047816 */ /* 0x000fe20000000005 */
[----:B------:R-:W-:Y:S02]  /*3cc0*/  IMAD.MOV.U32 R6, RZ, RZ, 0x4 ;  /* 0x00000004ff067424 */ /* 0x000fe400078e00ff */
[----:B------:R-:W-:Y:S01]  /*3cd0*/  IMAD.SHL.U32 R9, R11, 0x20, RZ ;  /* 0x000000200b097824 */ /* 0x000fe200078e00ff */
[----:B------:R-:W-:Y:S02]  /*3ce0*/  MOV R5, UR4 ;  /* 0x0000000400057c02 */ /* 0x000fe40008000f00 */
[-C--:B------:R-:W-:Y:S01]  /*3cf0*/  SHF.L.U32 R8, R8, R11.reuse, RZ ;  /* 0x0000000b08087219 */ /* 0x080fe200000006ff */
[----:B------:R2:W-:Y:S01]  /*3d00*/  SYNCS.ARRIVE.TRANS64.RED RZ, [UR4], R6 ;  /* 0x00000006ffff79a7 */ /* 0x0005e20008000404 */
[----:B------:R-:W-:Y:S01]  /*3d10*/  SHF.L.U32 R7, R0, R11, RZ ;  /* 0x0000000b00077219 */ /* 0x000fe200000006ff */
[----:B------:R2:W-:Y:S04]  /*3d20*/  STS [UR6+0x200], R9 ;  /* 0x00020009ff007988 */ /* 0x0005e80008000806 */
[----:B------:R2:W-:Y:S04]  /*3d30*/  STAS [R4.64], R11 ;  /* 0x0000000b04007dbd */ /* 0x0005e8000c0008ff */
[----:B------:R2:W-:Y:S04]  /*3d40*/  ATOMS.OR RZ, [UR5+0x14], R8 ;  /* 0x00001408ffff798c */ /* 0x0005e8000b000005 */
[----:B------:R2:W-:Y:S04]  /*3d50*/  ATOMS.OR RZ, [UR5+0x18], R7 ;  /* 0x00001807ffff798c */ /* 0x0005e8000b000005 */
[----:B------:R2:W-:Y:S02]  /*3d60*/  ATOMS.XOR RZ, [UR5+0x10], R0 ;  /* 0x00001000ffff798c */ /* 0x0005e4000b800005 */
.L_x_71:
[----:B-1----:R-:W-:Y:S05]  /*3d70*/  BSYNC B0 ;  /* 0x0000000000007941 */ /* 0x002fea0003800000 */
.L_x_70:
[----:B------:R-:W-:Y:S05]  /*3d80*/  BRA.U UP1, `(.L_x_76) ;  /* 0x00000001016c7547 */ /* 0x000fea000b800000 */
[----:B------:R-:W-:-:S03]  /*3d90*/  UMOV UR4, 0xffffffff ;  /* 0xffffffff00047882 */ /* 0x000fc60000000000 */
[----:B------:R-:W-:Y:S05]  /*3da0*/  BRA.DIV UR4, `(.L_x_77) ;  /* 0x0000006e04707947 */ /* 0x000fea000b800000 */
[----:B------:R-:W-:-:S13]  /*3db0*/  ELECT P0, URZ, PT ;  /* 0x0000000000ff782f */ /* 0x000fda0003800000 */
.L_x_203:
[----:B------:R-:W-:Y:S05]  /*3dc0*/  @!P0 BRA `(.L_x_76) ;  /* 0x00000000005c8947 */ /* 0x000fea0003800000 */
[----:B--2---:R-:W2:Y:S02]  /*3dd0*/  LDS R5, [UR5+0x10] ;  /* 0x00001005ff057984 */ /* 0x004ea40008000800 */
[----:B--2---:R-:W-:-:S04]  /*3de0*/  SHF.L.U32 R5, R5, 0x1f, RZ ;  /* 0x0000001f05057819 */ /* 0x004fc800000006ff */
[----:B------:R-:W2:Y:S02]  /*3df0*/  SYNCS.PHASECHK.TRANS64.TRYWAIT P0, [UR5+0x8], R5 ;  /* 0x00000805ff0075a7 */ /* 0x000ea40008001105 */
[----:B--2---:R-:W-:Y:S05]  /*3e00*/  @P0 BRA `(.L_x_78) ;  /* 0x0000000000080947 */ /* 0x004fea0003800000 */
[----:B------:R-:W2:Y:S02]  /*3e10*/  SYNCS.PHASECHK.TRANS64.TRYWAIT P0, [UR5+0x8], R5 ;  /* 0x00000805ff0075a7 */ /* 0x000ea40008001105 */
[----:B--2---:R-:W-:Y:S05]  /*3e20*/  @!P0 BRA `(.L_x_79) ;  /* 0x0000006c00748947 */ /* 0x004fea0003800000 */
.L_x_78:
[----:B------:R-:W3:Y:S01]  /*3e30*/  LDS R7, [UR6+0x200] ;  /* 0x00020006ff077984 */ /* 0x000ee20008000800 */
[----:B--2---:R-:W-:Y:S02]  /*3e40*/  HFMA2 R0, -RZ, RZ, 0, 5.9604644775390625e-08 ;  /* 0x00000001ff007431 */ /* 0x004fe400000001ff */
[----:B------:R-:W-:Y:S01]  /*3e50*/  IMAD.MOV.U32 R4, RZ, RZ, 0xffff ;  /* 0x0000ffffff047424 */ /* 0x000fe200078e00ff */
[----:B------:R-:W-:Y:S01]  /*3e60*/  UPRMT UR4, UR34, 0x654, UR7 ;  /* 0x0000065422047896 */ /* 0x000fe20008000007 */
[----:B---3--:R-:W-:-:S03]  /*3e70*/  IMAD.SHL.U32 R5, R7, 0x20, RZ ;  /* 0x0000002007057824 */ /* 0x008fc600078e00ff */
[-C--:B------:R-:W-:Y:S02]  /*3e80*/  SHF.L.U32 R4, R4, R7.reuse, RZ ;  /* 0x0000000704047219 */ /* 0x080fe400000006ff */
[----:B------:R-:W-:Y:S01]  /*3e90*/  SHF.L.U32 R7, R0, R7, RZ ;  /* 0x0000000700077219 */ /* 0x000fe200000006ff */
[----:B------:R3:W-:Y:S04]  /*3ea0*/  STS [UR6+0x200], R5 ;  /* 0x00020005ff007988 */ /* 0x0007e80008000806 */
[----:B------:R3:W-:Y:S04]  /*3eb0*/  ATOMS.OR RZ, [UR5+0x14], R4 ;  /* 0x00001404ffff798c */ /* 0x0007e8000b000005 */
[----:B------:R3:W-:Y:S01]  /*3ec0*/  ATOMS.OR RZ, [UR5+0x18], R7 ;  /* 0x00001807ffff798c */ /* 0x0007e2000b000005 */
[----:B------:R-:W-:Y:S03]  /*3ed0*/  SYNCS.ARRIVE.TRANS64.RED.A1T0 RZ, [UR4], RZ ;  /* 0x000000ffffff79a7 */ /* 0x000fe60008100404 */
[----:B------:R3:W-:Y:S01]  /*3ee0*/  ATOMS.XOR RZ, [UR5+0x10], R0 ;  /* 0x00001000ffff798c */ /* 0x0007e2000b800005 */
[----:B------:R-:W-:Y:S05]  /*3ef0*/  BRA `(.L_x_76) ;  /* 0x0000000000107947 */ /* 0x000fea0003800000 */
.L_x_69:
[----:B------:R-:W-:Y:S02]  /*3f00*/  MOV R0, 0xffffffff ;  /* 0xffffffff00007802 */ /* 0x000fe40000000f00 */
[----:B------:R-:W-:-:S03]  /*3f10*/  MOV R4, 0x3f40 ;  /* 0x00003f4000047802 */ /* 0x000fc60000000f00 */
[----:B------:R2:W-:Y:S04]  /*3f20*/  STS [UR6+0x200], R0 ;  /* 0x00020000ff007988 */ /* 0x0005e80008000806 */
[----:B-12--5:R-:W-:Y:S05]  /*3f30*/  CALL.REL.NOINC `($__internal_1_$__cuda_sm10x_tcgen05_guardrail_trap_phase_invalid_during_alloc) ;  /* 0x0000007400487944 */ /* 0x026fea0003c00000 */
.L_x_76:
[----:B------:R-:W-:Y:S05]  /*3f40*/  WARPSYNC.ALL ;  /* 0x0000000000007948 */ /* 0x000fea0003800000 */
[----:B------:R-:W4:Y:S01]  /*3f50*/  S2UR UR4, SR_CgaCtaId ;  /* 0x00000000000479c3 */ /* 0x000f220000008800 */
[----:B------:R-:W-:Y:S01]  /*3f60*/  UMOV UR17, 0x400 ;  /* 0x0000040000117882 */ /* 0x000fe20000000000 */
[----:B------:R-:W-:-:S06]  /*3f70*/  NOP ;  /* 0x0000000000007918 */ /* 0x000fcc0000000000 */
[----:B------:R-:W-:Y:S06]  /*3f80*/  BAR.ARV 0x6, 0xa0 ;  /* 0x0182800000007b1d */ /* 0x000fec0000002000 */
[----:B------:R-:W1:Y:S01]  /*3f90*/  LDCU UR6, c[0x0][0x38c] ;  /* 0x00007180ff0677ac */ /* 0x000e620008000800 */
[----:B------:R-:W-:Y:S01]  /*3fa0*/  LOP3.LUT R3, R3, 0xffff, RZ, 0xc0, !PT ;  /* 0x0000ffff03037812 */ /* 0x000fe200078ec0ff */
[----:B--2---:R-:W-:Y:S01]  /*3fb0*/  IMAD.MOV.U32 R9, RZ, RZ, 0x1 ;  /* 0x00000001ff097424 */ /* 0x004fe200078e00ff */
[----:B------:R-:W-:Y:S01]  /*3fc0*/  LOP3.LUT R2, R2, 0xffff, RZ, 0xc0, !PT ;  /* 0x0000ffff02027812 */ /* 0x000fe200078ec0ff */
[----:B------:R-:W-:Y:S01]  /*3fd0*/  IMAD.MOV.U32 R8, RZ, RZ, RZ ;  /* 0x000000ffff087224 */ /* 0x000fe200078e00ff */
[----:B------:R-:W-:Y:S01]  /*3fe0*/  R2UR UR20, R3 ;  /* 0x00000000031472ca */ /* 0x000fe200000e0000 */
[----:B------:R-:W-:Y:S01]  /*3ff0*/  UMOV UR24, URZ ;  /* 0x000000ff00187c82 */ /* 0x000fe20008000000 */
[----:B------:R-:W-:-:S02]  /*4000*/  R2UR UR30, R2 ;  /* 0x00000000021e72ca */ /* 0x000fc400000e0000 */
[----:B------:R-:W-:Y:S01]  /*4010*/  CS2R R2, SRZ ;  /* 0x0000000000027805 */ /* 0x000fe2000001ff00 */
[----:B------:R-:W-:Y:S01]  /*4020*/  UMOV UR15, URZ ;  /* 0x000000ff000f7c82 */ /* 0x000fe20008000000 */
[----:B----4-:R-:W-:Y:S01]  /*4030*/  ULEA UR17, UR4, UR17, 0x18 ;  /* 0x0000001104117291 */ /* 0x010fe2000f8ec0ff */
[----:B------:R-:W-:Y:S01]  /*4040*/  UMOV UR14, URZ ;  /* 0x000000ff000e7c82 */ /* 0x000fe20008000000 */
[----:B------:R-:W-:Y:S02]  /*4050*/  UISETP.NE.AND UP3, UPT, UR33, URZ, UPT ;  /* 0x000000ff2100728c */ /* 0x000fe4000bf65270 */
[----:B------:R-:W-:Y:S02]  /*4060*/  UIADD3 UR5, UPT, UPT, UR17, 0x8600, URZ ;  /* 0x0000860011057890 */ /* 0x000fe4000fffe0ff */
[----:B------:R-:W-:-:S03]  /*4070*/  UIADD3 UR4, UPT, UPT, UR17, 0x28600, URZ ;  /* 0x0002860011047890 */ /* 0x000fc6000fffe0ff */
[----:B---3--:R-:W2:Y:S01]  /*4080*/  LDS R0, [UR17+0x200] ;  /* 0x00020011ff007984 */ /* 0x008ea20008000800 */
[----:B-1----:R-:W-:Y:S02]  /*4090*/  UIADD3 UR6, UPT, UPT, UR6, 0x1f, URZ ;  /* 0x0000001f06067890 */ /* 0x002fe4000fffe0ff */
[----:B------:R-:W-:Y:S02]  /*40a0*/  USHF.R.U32.HI UR5, URZ, 0x4, UR5 ;  /* 0x00000004ff057899 */ /* 0x000fe40008011605 */
[----:B------:R-:W-:Y:S02]  /*40b0*/  USHF.R.S32.HI UR25, URZ, 0x1f, UR6 ;  /* 0x0000001fff197899 */ /* 0x000fe40008011406 */
[----:B------:R-:W-:Y:S02]  /*40c0*/  USHF.R.U32.HI UR4, URZ, 0x4, UR4 ;  /* 0x00000004ff047899 */ /* 0x000fe40008011604 */
[----:B------:R-:W-:Y:S02]  /*40d0*/  ULEA.HI UR25, UR25, UR6, URZ, 0x5 ;  /* 0x0000000619197291 */ /* 0x000fe4000f8f28ff */
[----:B------:R-:W-:-:S02]  /*40e0*/  ULOP3.LUT UR5, UR5, 0x3fff, URZ, 0xc0, !UPT ;  /* 0x00003fff05057892 */ /* 0x000fc4000f8ec0ff */
[----:B------:R-:W-:Y:S02]  /*40f0*/  USHF.R.S32.HI UR25, URZ, 0x5, UR25 ;  /* 0x00000005ff197899 */ /* 0x000fe40008011419 */
[----:B------:R-:W-:Y:S02]  /*4100*/  ULOP3.LUT UR22, UR4, 0x3fff, URZ, 0xc0, !UPT ;  /* 0x00003fff04167892 */ /* 0x000fe4000f8ec0ff */
[----:B------:R-:W-:Y:S02]  /*4110*/  UISETP.LT.AND UP0, UPT, UR25, 0x1, UPT ;  /* 0x000000011900788c */ /* 0x000fe4000bf01270 */
[----:B------:R-:W-:Y:S02]  /*4120*/  ULOP3.LUT UR21, UR5, 0x10000, URZ, 0xfc, !UPT ;  /* 0x0001000005157892 */ /* 0x000fe4000f8efcff */
[----:B------:R-:W-:Y:S02]  /*4130*/  ULOP3.LUT UR22, UR22, 0x10000, URZ, 0xfc, !UPT ;  /* 0x0001000016167892 */ /* 0x000fe4000f8efcff */
[----:B------:R-:W-:Y:S01]  /*4140*/  USEL UR31, UR25, 0x1, !UP0 ;  /* 0x00000001191f7887 */ /* 0x000fe2000c000000 */
[----:B------:R-:W-:Y:S01]  /*4150*/  UMOV UR28, 0x0 ;  /* 0x00000000001c7882 */ /* 0x000fe20000000000 */
[----:B------:R-:W-:Y:S01]  /*4160*/  UMOV UR29, 0x10200490 ;  /* 0x10200490001d7882 */ /* 0x000fe20000000000 */
[----:B------:R-:W-:Y:S01]  /*4170*/  UMOV UR26, 0x0 ;  /* 0x00000000001a7882 */ /* 0x000fe20000000000 */
[----:B------:R-:W-:Y:S01]  /*4180*/  UMOV UR27, 0x10200490 ;  /* 0x10200490001b7882 */ /* 0x000fe20000000000 */
[----:B--2---:R-:W-:-:S15]  /*4190*/  R2UR UR32, R0 ;  /* 0x00000000002072ca */ /* 0x004fde00000e0000 */
.L_x_87:
[C---:B------:R-:W-:Y:S02]  /*41a0*/  LEA R0, R8.reuse, UR17, 0x3 ;  /* 0x0000001108007c11 */ /* 0x040fe4000f8e18ff */
[----:B------:R-:W-:Y:S02]  /*41b0*/  SHF.L.U32 R5, R3, 0x1f, RZ ;  /* 0x0000001f03057819 */ /* 0x000fe400000006ff */
[----:B------:R-:W-:Y:S02]  /*41c0*/  LEA R4, R8, UR17, 0x4 ;  /* 0x0000001108047c11 */ /* 0x000fe4000f8e20ff */
[----:B------:R-:W1:Y:S02]  /*41d0*/  SYNCS.PHASECHK.TRANS64.TRYWAIT P0, [R0+URZ+0x150], R5 ;  /* 0x00015005000075a7 */ /* 0x000e6400080011ff */
[----:B-1-3--:R-:W-:Y:S05]  /*41e0*/  @!P0 BRA `(.L_x_80) ;  /* 0x00000068009c8947 */ /* 0x00afea0003800000 */
.L_x_204:
[----:B-1----:R-:W1:Y:S01]  /*41f0*/  LDS.128 R4, [R4+0x1e0] ;  /* 0x0001e00004047984 */ /* 0x002e620000000c00 */
[----:B------:R-:W-:Y:S02]  /*4200*/  VIADD R0, R0, 0x160 ;  /* 0x0000016000007836 */ /* 0x000fe40000000000 */
[----:B------:R-:W-:Y:S01]  /*4210*/  VIADD R8, R8, 0x1 ;  /* 0x0000000108087836 */ /* 0x000fe20000000000 */
[----:B------:R-:W-:Y:S01]  /*4220*/  @!PT LDS RZ, [RZ] ;  /* 0x00000000fffff984 */ /* 0x000fe20000000800 */
[----:B------:R-:W-:Y:S01]  /*4230*/  @!PT LDS RZ, [RZ] ;  /* 0x00000000fffff984 */ /* 0x000fe20000000800 */
[----:B------:R-:W-:Y:S01]  /*4240*/  @!PT LDS RZ, [RZ] ;  /* 0x00000000fffff984 */ /* 0x000fe20000000800 */
[----:B------:R-:W-:Y:S01]  /*4250*/  @!PT LDS RZ, [RZ] ;  /* 0x00000000fffff984 */ /* 0x000fe20000000800 */
[----:B------:R2:W-:Y:S06]  /*4260*/  MEMBAR.ALL.CTA ;  /* 0x0000000000007992 */ /* 0x0005ec0000008000 */
[----:B--2---:R-:W2:Y:S01]  /*4270*/  FENCE.VIEW.ASYNC.S ;  /* 0x00000000000073c6 */ /* 0x004ea20000000000 */
[----:B------:R-:W-:-:S04]  /*4280*/  PRMT R0, RZ, 0x654, R0 ;  /* 0x00000654ff007816 */ /* 0x000fc80000000000 */
[----:B--2---:R2:W-:Y:S01]  /*4290*/  SYNCS.ARRIVE.TRANS64.RED.A1T0 RZ, [R0+URZ], RZ ;  /* 0x000000ff00ff79a7 */ /* 0x0045e200081004ff */
[----:B-1----:R-:W-:Y:S01]  /*42a0*/  LOP3.LUT P1, RZ, R6, 0x1, RZ, 0xc0, !PT ;  /* 0x0000000106ff7812 */ /* 0x002fe2000782c0ff */
[----:B--2---:R-:W-:-:S12]  /*42b0*/  BRA.U UP3, `(.L_x_81) ;  /* 0x0000000103e07547 */ /* 0x004fd8000b800000 */
[----:B------:R-:W1:Y:S01]  /*42c0*/  LDCU UR4, c[0x0][0x38c] ;  /* 0x00007180ff0477ac */ /* 0x000e620008000800 */
[----:B------:R-:W-:Y:S02]  /*42d0*/  PLOP3.LUT P2, PT, PT, PT, PT, 0x80, 0x8 ;  /* 0x000000000008781c */ /* 0x000fe40003f4f070 */
[----:B------:R-:W-:Y:S01]  /*42e0*/  SHF.L.U32 R5, R9, 0x1f, RZ ;  /* 0x0000001f09057819 */ /* 0x000fe200000006ff */
[----:B------:R-:W-:Y:S02]  /*42f0*/  ULEA UR23, UR24, UR17, 0x3 ;  /* 0x0000001118177291 */ /* 0x000fe4000f8e18ff */
[----:B------:R-:W-:Y:S02]  /*4300*/  ULEA UR18, UR24, UR32, 0x7 ;  /* 0x0000002018127291 */ /* 0x000fe4000f8e38ff */
[----:B-1----:R-:W-:-:S06]  /*4310*/  UISETP.GE.AND UP0, UPT, UR4, 0x1, UPT ;  /* 0x000000010400788c */ /* 0x002fcc000bf06270 */
[----:B------:R-:W-:-:S05]  /*4320*/  PLOP3.LUT P0, PT, PT, PT, UP0, 0x80, 0x8 ;  /* 0x000000000008781c */ /* 0x000fca0003f0f008 */
[----:B------:R-:W-:-:S08]  /*4330*/  @UP0 ULEA UR4, UR15, UR17, 0x3 ;  /* 0x000000110f040291 */ /* 0x000fd0000f8e18ff */
[----:B------:R-:W-:-:S04]  /*4340*/  @P0 SHF.L.U32 R0, R2, 0x1f, RZ ;  /* 0x0000001f02000819 */ /* 0x000fc800000006ff */
[----:B------:R1:W2:Y:S01]  /*4350*/  @P0 SYNCS.PHASECHK.TRANS64.TRYWAIT P2, [UR4], R0 ;  /* 0x00000000ff0005a7 */ /* 0x0002a20008041104 */
[----:B------:R-:W3:Y:S02]  /*4360*/  SYNCS.PHASECHK.TRANS64.TRYWAIT P0, [UR23+0x190], R5 ;  /* 0x00019005ff0075a7 */ /* 0x000ee40008001117 */
[----:B-123--:R-:W-:Y:S05]  /*4370*/  @!P0 BRA `(.L_x_82) ;  /* 0x00000068004c8947 */ /* 0x00efea0003800000 */
.L_x_206:
[----:B------:R-:W-:Y:S01]  /*4380*/  UMOV UR19, UR14 ;  /* 0x0000000e00137c82 */ /* 0x000fe20008000000 */
[----:B------:R-:W-:Y:S05]  /*4390*/  BRA.U !UP0, `(.L_x_83) ;  /* 0x0000000108987547 */ /* 0x000fea000b800000 */
[----:B------:R-:W-:Y:S02]  /*43a0*/  UIADD3 UR19, UPT, UPT, UR31, UR14, URZ ;  /* 0x0000000e1f137290 */ /* 0x000fe4000fffe0ff */
[----:B------:R-:W-:Y:S01]  /*43b0*/  UPLOP3.LUT UP2, UPT, UPT, UPT, UPT, 0x40, 0x4 ;  /* 0x000000000004789c */ /* 0x000fe20003f4e870 */
[----:B------:R-:W-:Y:S01]  /*43c0*/  UMOV UR16, UR25 ;  /* 0x0000001900107c82 */ /* 0x000fe20008000000 */
[----:B------:R-:W-:-:S09]  /*43d0*/  UMOV UR6, UR15 ;  /* 0x0000000f00067c82 */ /* 0x000fd20008000000 */
.L_x_86:
[----:B--2---:R-:W-:Y:S01]  /*43e0*/  ULEA UR5, UR6, UR17, 0x3 ;  /* 0x0000001106057291 */ /* 0x004fe2000f8e18ff */
[----:B---3--:R-:W-:Y:S11]  /*43f0*/  @P2 BRA `(.L_x_84) ;  /* 0x00000000000c2947 */ /* 0x008ff60003800000 */
[----:B-1----:R-:W-:Y:S04]  /*4400*/  SHF.L.U32 R5, R2, 0x1f, RZ ;  /* 0x0000001f02057819 */ /* 0x002fe800000006ff */
[----:B------:R-:W1:Y:S02]  /*4410*/  SYNCS.PHASECHK.TRANS64.TRYWAIT P0, [UR5], R5 ;  /* 0x00000005ff0075a7 */ /* 0x000e640008001105 */
[----:B-1----:R-:W-:Y:S05]  /*4420*/  @!P0 BRA `(.L_x_85) ;  /* 0x0000006800388947 */ /* 0x002fea0003800000 */
.L_x_84:
[----:B------:R-:W-:Y:S01]  /*4430*/  UISETP.NE.AND UP0, UPT, UR16, 0x1, UPT ;  /* 0x000000011000788c */ /* 0x000fe2000bf05270 */
[----:B------:R-:W-:Y:S01]  /*4440*/  PLOP3.LUT P2, PT, PT, PT, PT, 0x80, 0x8 ;  /* 0x000000000008781c */ /* 0x000fe20003f4f070 */
[----:B------:R-:W-:Y:S02]  /*4450*/  UIADD3 UR4, UPT, UPT, UR6, 0x1, URZ ;  /* 0x0000000106047890 */ /* 0x000fe4000fffe0ff */
[----:B------:R-:W-:Y:S02]  /*4460*/  ULEA UR12, UR6, UR22, 0x8 ;  /* 0x00000016060c7291 */ /* 0x000fe4000f8e40ff */
[----:B------:R-:W-:Y:S01]  /*4470*/  UISETP.NE.AND UP1, UPT, UR4, 0x10, UPT ;  /* 0x000000100400788c */ /* 0x000fe2000bf25270 */
[----:B------:R-:W-:Y:S01]  /*4480*/  PLOP3.LUT P0, PT, PT, PT, UP0, 0x80, 0x8 ;  /* 0x000000000008781c */ /* 0x000fe20003f0f008 */
[----:B------:R-:W-:Y:S02]  /*4490*/  UIADD3 UR10, UPT, UPT, UR12, 0x2, URZ ;  /* 0x000000020c0a7890 */ /* 0x000fe4000fffe0ff */
[----:B------:R-:W-:Y:S02]  /*44a0*/  USEL UR7, URZ, 0x1, UP1 ;  /* 0x00000001ff077887 */ /* 0x000fe40008800000 */
[----:B------:R-:W-:Y:S02]  /*44b0*/  USEL UR15, UR4, URZ, UP1 ;  /* 0x000000ff040f7287 */ /* 0x000fe40008800000 */
[----:B------:R-:W-:Y:S02]  /*44c0*/  UIADD3 UR14, UPT, UPT, UR14, 0x1, URZ ;  /* 0x000000010e0e7890 */ /* 0x000fe4000fffe0ff */
[----:B------:R-:W-:Y:S01]  /*44d0*/  @UP0 ULEA UR4, UR15, UR17, 0x3 ;  /* 0x000000110f040291 */ /* 0x000fe2000f8e18ff */
[----:B------:R-:W-:Y:S01]  /*44e0*/  LOP3.LUT R2, R2, UR7, RZ, 0x3c, !PT ;  /* 0x0000000702027c12 */ /* 0x000fe2000f8e3cff */
[----:B------:R-:W-:Y:S01]  /*44f0*/  UIADD3 UR7, UPT, UPT, UR5, 0x80, URZ ;  /* 0x0000008005077890 */ /* 0x000fe2000fffe0ff */
[----:B------:R-:W-:Y:S02]  /*4500*/  UMOV UR13, 0x80004020 ;  /* 0x80004020000d7882 */ /* 0x000fe40000000000 */
[----:B-1----:R-:W-:Y:S01]  /*4510*/  @P0 SHF.L.U32 R0, R2, 0x1f, RZ ;  /* 0x0000001f02000819 */ /* 0x002fe200000006ff */
[----:B------:R-:W-:Y:S01]  /*4520*/  UMOV UR5, 0x80004020 ;  /* 0x8000402000057882 */ /* 0x000fe20000000000 */
[----:B------:R-:W-:Y:S01]  /*4530*/  UMOV UR11, 0x80004020 ;  /* 0x80004020000b7882 */ /* 0x000fe20000000000 */
[----:B------:R-:W-:Y:S01]  /*4540*/  UMOV UR9, 0x80004020 ;  /* 0x8000402000097882 */ /* 0x000fe20000000000 */
[----:B------:R2:W3:Y:S01]  /*4550*/  @P0 SYNCS.PHASECHK.TRANS64.TRYWAIT P2, [UR4], R0 ;  /* 0x00000000ff0005a7 */ /* 0x0004e20008041104 */
[----:B------:R-:W-:Y:S02]  /*4560*/  ULEA UR4, UR6, UR21, 0x9 ;  /* 0x0000001506047291 */ /* 0x000fe4000f8e48ff */
[----:B------:R-:W-:Y:S02]  /*4570*/  UISETP.NE.AND UP0, UPT, UR14, UR19, UPT ;  /* 0x000000130e00728c */ /* 0x000fe4000bf05270 */
[----:B------:R-:W-:Y:S02]  /*4580*/  UIADD3 UR8, UPT, UPT, UR4, 0x2, URZ ;  /* 0x0000000204087890 */ /* 0x000fe4000fffe0ff */
[----:B------:R-:W-:Y:S01]  /*4590*/  UIADD3 UR16, UPT, UPT, UR16, -0x1, URZ ;  /* 0xffffffff10107890 */ /* 0x000fe2000fffe0ff */
[----:B------:R-:W-:Y:S02]  /*45a0*/  UMOV UR6, UR15 ;  /* 0x0000000f00067c82 */ /* 0x000fe40008000000 */
[----:B------:R2:W-:Y:S01]  /*45b0*/  UTCHMMA.2CTA gdesc[UR4], gdesc[UR12], tmem[UR18], tmem[UR28], idesc[UR29], UP2 ;  /* 0x00ff1c0c040075ea */ /* 0x0005e20009200012 */
[----:B------:R-:W-:Y:S03]  /*45c0*/  UPLOP3.LUT UP2, UPT, UPT, UPT, UPT, 0x80, 0x8 ;  /* 0x000000000008789c */ /* 0x000fe60003f4f070 */
[----:B------:R2:W-:Y:S01]  /*45d0*/  UTCHMMA.2CTA gdesc[UR8], gdesc[UR10], tmem[UR18], tmem[UR26], idesc[UR27], UPT ;  /* 0x00ff1a0a080075ea */ /* 0x0005e2000ba00012 */
[----:B------:R2:W-:Y:S01]  /*45e0*/  UTCBAR.2CTA.MULTICAST [UR7], URZ, UR20 ;  /* 0x000000ff070073e9 */ /* 0x0005e20008200814 */
[----:B------:R-:W-:Y:S06]  /*45f0*/  BRA.U UP0, `(.L_x_86) ;  /* 0xfffffffd00787547 */ /* 0x000fec000b83ffff */
.L_x_83:
[----:B--2---:R-:W-:Y:S01]  /*4600*/  UIADD3 UR4, UPT, UPT, UR23, 0x170, URZ ;  /* 0x0000017017047890 */ /* 0x004fe2000fffe0ff */
[----:B------:R-:W-:-:S08]  /*4610*/  UMOV UR14, UR19 ;  /* 0x00000013000e7c82 */ /* 0x000fd00008000000 */
[----:B------:R2:W-:Y:S01]  /*4620*/  UTCBAR.2CTA.MULTICAST [UR4], URZ, UR30 ;  /* 0x000000ff040073e9 */ /* 0x0005e2000820081e */
[----:B------:R-:W-:Y:S02]  /*4630*/  NOP ;  /* 0x0000000000007918 */ /* 0x000fe40000000000 */
.L_x_81:
[----:B--2---:R-:W-:Y:S01]  /*4640*/  UIADD3 UR4, UPT, UPT, UR24, 0x1, URZ ;  /* 0x0000000118047890 */ /* 0x004fe2000fffe0ff */
[----:B------:R-:W-:-:S03]  /*4650*/  ISETP.NE.AND P0, PT, R8, 0x2, PT ;  /* 0x000000020800780c */ /* 0x000fc60003f05270 */
[----:B------:R-:W-:Y:S01]  /*4660*/  UISETP.NE.AND UP0, UPT, UR4, 0x4, UPT ;  /* 0x000000040400788c */ /* 0x000fe2000bf05270 */
[----:B-1----:R-:W-:Y:S02]  /*4670*/  SEL R0, RZ, 0x1, P0 ;  /* 0x00000001ff007807 */ /* 0x002fe40000000000 */
[----:B------:R-:W-:Y:S01]  /*4680*/  SEL R8, R8, RZ, P0 ;  /* 0x000000ff08087207 */ /* 0x000fe20000000000 */
[----:B------:R-:W-:Y:S01]  /*4690*/  USEL UR5, URZ, 0x1, UP0 ;  /* 0x00000001ff057887 */ /* 0x000fe20008000000 */
[----:B------:R-:W-:Y:S01]  /*46a0*/  LOP3.LUT R3, R3, R0, RZ, 0x3c, !PT ;  /* 0x0000000003037212 */ /* 0x000fe200078e3cff */
[----:B------:R-:W-:-:S04]  /*46b0*/  USEL UR24, UR4, URZ, UP0 ;  /* 0x000000ff04187287 */ /* 0x000fc80008000000 */
[----:B------:R-:W-:Y:S01]  /*46c0*/  LOP3.LUT R9, R9, UR5, RZ, 0x3c, !PT ;  /* 0x0000000509097c12 */ /* 0x000fe2000f8e3cff */
[----:B------:R-:W-:Y:S07]  /*46d0*/  @P1 BRA `(.L_x_87) ;  /* 0xfffffff800b01947 */ /* 0x000fee000383ffff */
[----:B------:R-:W1:Y:S01]  /*46e0*/  S2UR UR8, SR_CgaCtaId ;  /* 0x00000000000879c3 */ /* 0x000e620000008800 */
[----:B------:R-:W-:Y:S01]  /*46f0*/  ELECT P0, URZ, PT ;  /* 0x0000000000ff782f */ /* 0x000fe20003800000 */
[----:B------:R-:W-:Y:S01]  /*4700*/  HFMA2 R0, -RZ, RZ, 0, 5.9604644775390625e-08 ;  /* 0x00000001ff007431 */ /* 0x000fe200000001ff */
[----:B------:R-:W-:-:S05]  /*4710*/  UMOV UR4, 0x40 ;  /* 0x0000004000047882 */ /* 0x000fca0000000000 */
[----:B------:R-:W-:Y:S01]  /*4720*/  UVIRTCOUNT.DEALLOC.SMPOOL 0x80 ;  /* 0x000000800000784c */ /* 0x000fe20000000000 */
[----:B------:R-:W-:Y:S02]  /*4730*/  UISETP.NE.AND UP1, UPT, UR33, URZ, UPT ;  /* 0x000000ff2100728c */ /* 0x000fe4000bf25270 */
[----:B-1----:R-:W-:-:S09]  /*4740*/  ULEA UR8, UR8, UR4, 0x18 ;  /* 0x0000000408087291 */ /* 0x002fd2000f8ec0ff */
[----:B------:R1:W-:Y:S01]  /*4750*/  @P0 STS.U8 [UR8+0x1c], R0 ;  /* 0x00001c00ff000988 */ /* 0x0003e20008000008 */
[----:B------:R-:W-:Y:S05]  /*4760*/  BRA.U UP1, `(.L_x_88) ;  /* 0x0000000101a07547 */ /* 0x000fea000b800000 */
[----:B------:R-:W-:Y:S01]  /*4770*/  UIADD3 UR7, UPT, UPT, UR17, 0x190, URZ ;  /* 0x0000019011077890 */ /* 0x000fe2000fffe0ff */
[----:B------:R-:W-:-:S03]  /*4780*/  SHF.L.U32 R3, R9, 0x1f, RZ ;  /* 0x0000001f09037819 */ /* 0x000fc600000006ff */
[----:B------:R-:W-:-:S09]  /*4790*/  ULEA UR4, UR24, UR7, 0x3 ;  /* 0x0000000718047291 */ /* 0x000fd2000f8e18ff */
[----:B------:R-:W2:Y:S02]  /*47a0*/  SYNCS.PHASECHK.TRANS64.TRYWAIT P0, [UR4], R3 ;  /* 0x00000003ff0075a7 */ /* 0x000ea40008001104 */
[----:B--2---:R-:W-:Y:S05]  /*47b0*/  @!P0 BRA `(.L_x_89) ;  /* 0x00000064006c8947 */ /* 0x004fea0003800000 */
.L_x_209:
        /* <DEDUP_REMOVED lines=9> */
.L_x_211:
        /* <DEDUP_REMOVED lines=9> */
.L_x_213:
[----:B------:R-:W-:-:S04]  /*48e0*/  UIADD3 UR4, UPT, UPT, UR4, 0x1, URZ ;  /* 0x0000000104047890 */ /* 0x000fc8000fffe0ff */
[----:B------:R-:W-:-:S04]  /*48f0*/  UISETP.NE.AND UP0, UPT, UR4, 0x4, UPT ;  /* 0x000000040400788c */ /* 0x000fc8000bf05270 */
[----:B------:R-:W-:Y:S02]  /*4900*/  USEL UR5, URZ, 0x1, UP0 ;  /* 0x00000001ff057887 */ /* 0x000fe40008000000 */
[----:B------:R-:W-:-:S04]  /*4910*/  USEL UR4, UR4, URZ, UP0 ;  /* 0x000000ff04047287 */ /* 0x000fc80008000000 */
[----:B------:R-:W-:Y:S01]  /*4920*/  ULEA UR4, UR4, UR7, 0x3 ;  /* 0x0000000704047291 */ /* 0x000fe2000f8e18ff */
[----:B-1----:R-:W-:-:S04]  /*4930*/  LOP3.LUT R3, R2, UR5, RZ, 0x3c, !PT ;  /* 0x0000000502037c12 */ /* 0x002fc8000f8e3cff */
[----:B------:R-:W-:Y:S01]  /*4940*/  SHF.L.U32 R3, R3, 0x1f, RZ ;  /* 0x0000001f03037819 */ /* 0x000fe200000006ff */
[----:B------:R-:W-:-:S04]  /*4950*/  IMAD.U32 R0, RZ, RZ, UR4 ;  /* 0x00000004ff007e24 */ /* 0x000fc8000f8e00ff */
[----:B------:R1:W2:Y:S03]  /*4960*/  SYNCS.PHASECHK.TRANS64.TRYWAIT P0, [R0+URZ], R3 ;  /* 0x00000003000075a7 */ /* 0x0002a600080011ff */
[----:B--2---:R-:W-:Y:S05]  /*4970*/  @!P0 NANOSLEEP.SYNCS 0x989680 ;  /* 0x009896800000895d */ /* 0x004fea0003900000 */
[----:B------:R-:W2:Y:S02]  /*4980*/  @!P0 SYNCS.PHASECHK.TRANS64 P0, [R0+URZ], R3 ;  /* 0x00000003000085a7 */ /* 0x000ea400080010ff */
[----:B--2---:R-:W-:Y:S05]  /*4990*/  @P0 BRA `(.L_x_92) ;  /* 0x0000000000200947 */ /* 0x004fea0003800000 */
.L_x_93:
[----:B--2---:R2:W4:Y:S02]  /*49a0*/  SYNCS.PHASECHK.TRANS64.TRYWAIT P0, [R0+URZ], R3 ;  /* 0x00000003000075a7 */ /* 0x00452400080011ff */
[----:B----4-:R-:W-:Y:S05]  /*49b0*/  @!P0 NANOSLEEP.SYNCS 0x989680 ;  /* 0x009896800000895d */ /* 0x010fea0003900000 */
[----:B------:R-:W4:Y:S02]  /*49c0*/  @!P0 SYNCS.PHASECHK.TRANS64 P0, [R0+URZ], R3 ;  /* 0x00000003000085a7 */ /* 0x000f2400080010ff */
[----:B----4-:R-:W-:Y:S05]  /*49d0*/  @!P0 BRA `(.L_x_93) ;  /* 0xfffffffc00f08947 */ /* 0x010fea000383ffff */
[----:B------:R-:W-:Y:S05]  /*49e0*/  BRA `(.L_x_92) ;  /* 0x00000000000c7947 */ /* 0x000fea0003800000 */
.L_x_88:
[----:B------:R-:W-:-:S04]  /*49f0*/  UIADD3 UR4, UPT, UPT, UR17, 0x1d0, URZ ;  /* 0x000001d011047890 */ /* 0x000fc8000fffe0ff */
[----:B------:R-:W-:-:S09]  /*4a00*/  UPRMT UR4, UR34, 0x654, UR4 ;  /* 0x0000065422047896 */ /* 0x000fd20008000004 */
[----:B------:R-:W-:Y:S03]  /*4a10*/  SYNCS.ARRIVE.TRANS64.RED.A1T0 RZ, [UR4], RZ ;  /* 0x000000ffffff79a7 */ /* 0x000fe60008100404 */
.L_x_92:
[----:B-12---:R-:W-:Y:S01]  /*4a20*/  SHF.L.U32 R3, RZ, 0x1f, RZ ;  /* 0x0000001fff037819 */ /* 0x006fe200000006ff */
[----:B------:R-:W-:Y:S01]  /*4a30*/  UIADD3 UR4, UPT, UPT, UR17, 0x1d0, URZ ;  /* 0x000001d011047890 */ /* 0x000fe2000fffe0ff */
[----:B------:R-:W-:Y:S02]  /*4a40*/  PLOP3.LUT P0, PT, PT, PT, UP1, 0x80, 0x8 ;  /* 0x000000000008781c */ /* 0x000fe40003f0f018 */
[----:B------:R-:W1:Y:S02]  /*4a50*/  SYNCS.PHASECHK.TRANS64.TRYWAIT P1, [UR17+0x1d0], R3 ;  /* 0x0001d003ff0075a7 */ /* 0x000e640008021111 */
[----:B-1----:R-:W-:Y:S09]  /*4a60*/  @!P1 BRA `(.L_x_94) ;  /* 0x0000006400089947 */ /* 0x002ff20003800000 */
.L_x_215:
[----:B------:R-:W-:Y:S01]  /*4a70*/  @!UP1 UPRMT UR4, UR34, 0x654, UR4 ;  /* 0x0000065422049896 */ /* 0x000fe20008000004 */
[----:B------:R-:W-:Y:S01]  /*4a80*/  UMOV UR5, 0xffff ;  /* 0x0000ffff00057882 */ /* 0x000fe20000000000 */
[----:B------:R-:W-:-:S07]  /*4a90*/  UMOV UR6, 0x1 ;  /* 0x0000000100067882 */ /* 0x000fce0000000000 */
[----:B------:R-:W-:Y:S01]  /*4aa0*/  @!P0 SYNCS.ARRIVE.TRANS64.RED.A1T0 RZ, [UR4], RZ ;  /* 0x000000ffffff89a7 */ /* 0x000fe20008100404 */
[----:B------:R-:W-:Y:S01]  /*4ab0*/  NOP ;  /* 0x0000000000007918 */ /* 0x000fe20000000000 */
[----:B-1----:R-:W1:Y:S01]  /*4ac0*/  LDS R0, [UR8+0x14] ;  /* 0x00001408ff007984 */ /* 0x002e620008000800 */
[----:B------:R-:W-:-:S04]  /*4ad0*/  ULOP3.LUT UR4, UR32, 0xffff, URZ, 0xc0, !UPT ;  /* 0x0000ffff20047892 */ /* 0x000fc8000f8ec0ff */
[----:B------:R-:W-:-:S04]  /*4ae0*/  USHF.R.U32.HI UR4, URZ, 0x5, UR4 ;  /* 0x00000005ff047899 */ /* 0x000fc80008011604 */
[----:B------:R-:W-:Y:S02]  /*4af0*/  USHF.L.U32 UR5, UR5, UR4, URZ ;  /* 0x0000000405057299 */ /* 0x000fe400080006ff */
[----:B------:R-:W-:-:S04]  /*4b00*/  USHF.L.U32 UR4, UR6, UR4, URZ ;  /* 0x0000000406047299 */ /* 0x000fc800080006ff */
[----:B-1----:R-:W-:-:S04]  /*4b10*/  LOP3.LUT R0, R0, UR5, RZ, 0xc0, !PT ;  /* 0x0000000500007c12 */ /* 0x002fc8000f8ec0ff */
[----:B------:R-:W-:-:S13]  /*4b20*/  ISETP.NE.AND P0, PT, R0, UR5, PT ;  /* 0x0000000500007c0c */ /* 0x000fda000bf05270 */
[----:B------:R-:W-:Y:S05]  /*4b30*/  @P0 BRA `(.L_x_95) ;  /* 0x0000000000580947 */ /* 0x000fea0003800000 */
[----:B------:R-:W1:Y:S02]  /*4b40*/  LDS R0, [UR8+0x18] ;  /* 0x00001808ff007984 */ /* 0x000e640008000800 */
[----:B-1----:R-:W-:-:S04]  /*4b50*/  LOP3.LUT R0, R0, UR4, RZ, 0xc0, !PT ;  /* 0x0000000400007c12 */ /* 0x002fc8000f8ec0ff */
[----:B------:R-:W-:-:S13]  /*4b60*/  ISETP.NE.AND P0, PT, R0, UR4, PT ;  /* 0x0000000400007c0c */ /* 0x000fda000bf05270 */
[----:B------:R-:W-:Y:S05]  /*4b70*/  @P0 BRA `(.L_x_96) ;  /* 0x00000000003c0947 */ /* 0x000fea0003800000 */
[----:B------:R-:W1:Y:S01]  /*4b80*/  S2R R2, SR_LANEID ;  /* 0x0000000000027919 */ /* 0x000e620000000000 */
[----:B------:R-:W-:Y:S01]  /*4b90*/  ULOP3.LUT UR5, URZ, UR5, URZ, 0x33, !UPT ;  /* 0x00000005ff057292 */ /* 0x000fe2000f8e33ff */
[----:B------:R-:W-:Y:S01]  /*4ba0*/  LOP3.LUT R4, RZ, UR4, RZ, 0x33, !PT ;  /* 0x00000004ff047c12 */ /* 0x000fe2000f8e33ff */
[----:B------:R-:W-:Y:S02]  /*4bb0*/  VOTEU.ANY UR4, UPT, PT ;  /* 0x0000000000047886 */ /* 0x000fe400038e0100 */
[----:B------:R-:W-:Y:S01]  /*4bc0*/  UFLO.U32 UR4, UR4 ;  /* 0x00000004000472bd */ /* 0x000fe200080e0000 */
[----:B------:R-:W2:Y:S01]  /*4bd0*/  REDUX UR6, R4 ;  /* 0x00000000040673c4 */ /* 0x000ea20000000000 */
[----:B------:R-:W-:-:S06]  /*4be0*/  IMAD.U32 R0, RZ, RZ, UR5 ;  /* 0x00000005ff007e24 */ /* 0x000fcc000f8e00ff */
[----:B------:R4:W-:Y:S01]  /*4bf0*/  UTCATOMSWS.AND URZ, UR5 ;  /* 0x0000000500ff79e3 */ /* 0x0009e20008000000 */
[----:B------:R-:W3:Y:S01]  /*4c00*/  REDUX UR7, R0 ;  /* 0x00000000000773c4 */ /* 0x000ee20000000000 */
[----:B-1----:R-:W-:Y:S01]  /*4c10*/  ISETP.EQ.U32.AND P0, PT, R2, UR4, PT ;  /* 0x0000000402007c0c */ /* 0x002fe2000bf02070 */
[----:B--2---:R-:W-:Y:S01]  /*4c20*/  IMAD.U32 R2, RZ, RZ, UR6 ;  /* 0x00000006ff027e24 */ /* 0x004fe2000f8e00ff */
[----:B---3--:R-:W-:-:S11]  /*4c30*/  MOV R3, UR7 ;  /* 0x0000000700037c02 */ /* 0x008fd60008000f00 */
[----:B------:R4:W-:Y:S04]  /*4c40*/  @P0 ATOMS.AND RZ, [UR8+0x14], R3 ;  /* 0x00001403ffff098c */ /* 0x0009e8000a800008 */
[----:B------:R4:W-:Y:S01]  /*4c50*/  @P0 ATOMS.AND RZ, [UR8+0x18], R2 ;  /* 0x00001802ffff098c */ /* 0x0009e2000a800008 */
[----:B------:R-:W-:Y:S05]  /*4c60*/  BRA `(.L_x_97) ;  /* 0x0000000000147947 */ /* 0x000fea0003800000 */
.L_x_96:
[----:B------:R-:W-:Y:S02]  /*4c70*/  MOV R2, 0x4c90 ;  /* 0x00004c9000027802 */ /* 0x000fe40000000f00 */
[----:B---3-5:R-:W-:Y:S05]  /*4c80*/  CALL.REL.NOINC `($__internal_0_$__cuda_sm10x_tcgen05_guardrail_trap_col_being_dealloced_not_returned_by_alloc) ;  /* 0x0000006400e87944 */ /* 0x028fea0003c00000 */
[----:B------:R-:W-:Y:S05]  /*4c90*/  BRA `(.L_x_97) ;  /* 0x0000000000087947 */ /* 0x000fea0003800000 */
.L_x_95:
[----:B------:R-:W-:Y:S02]  /*4ca0*/  MOV R2, 0x4cc0 ;  /* 0x00004cc000027802 */ /* 0x000fe40000000f00 */
[----:B---3-5:R-:W-:Y:S05]  /*4cb0*/  CALL.REL.NOINC `($__internal_2_$__cuda_sm10x_tcgen05_guardrail_trap_unallocated_columns_being_dealloced) ;  /* 0x0000006400f47944 */ /* 0x028fea0003c00000 */
.L_x_97:
[----:B------:R-:W-:Y:S01]  /*4cc0*/  NOP ;  /* 0x0000000000007918 */ /* 0x000fe20000000000 */
[----:B----4-:R-:W-:Y:S05]  /*4cd0*/  EXIT ;  /* 0x000000000000794d */ /* 0x010fea0003800000 */
.L_x_68:
[----:B------:R-:W-:-:S09]  /*4ce0*/  UISETP.NE.OR UP0, UPT, UR21, 0x3, !UP4 ;  /* 0x000000031500788c */ /* 0x000fd2000e705670 */
[----:B------:R-:W-:Y:S05]  /*4cf0*/  BRA.U UP0, `(.L_x_98) ;  /* 0x00000011005c7547 */ /* 0x000fea000b800000 */
[----:B------:R-:W2:Y:S01]  /*4d00*/  S2UR UR10, SR_CgaCtaId ;  /* 0x00000000000a79c3 */ /* 0x000ea20000008800 */
[----:B------:R-:W3:Y:S01]  /*4d10*/  LDCU UR31, c[0x0][0x370] ;  /* 0x00006e00ff1f77ac */ /* 0x000ee20008000800 */
[----:B------:R-:W-:Y:S02]  /*4d20*/  HFMA2 R13, -RZ, RZ, 0, 0 ;  /* 0x00000000ff0d7431 */ /* 0x000fe400000001ff */
[----:B------:R-:W-:Y:S01]  /*4d30*/  IMAD.MOV.U32 R15, RZ, RZ, 0x1 ;  /* 0x00000001ff0f7424 */ /* 0x000fe200078e00ff */
[----:B------:R-:W-:Y:S01]  /*4d40*/  MOV R7, 0x2000 ;  /* 0x0000200000077802 */ /* 0x000fe20000000f00 */
[----:B------:R-:W3:Y:S01]  /*4d50*/  LDCU.128 UR44, c[0x0][0xb10] ;  /* 0x00016200ff2c77ac */ /* 0x000ee20008000c00 */
[----:B------:R-:W-:Y:S01]  /*4d60*/  IMAD.MOV.U32 R14, RZ, RZ, RZ ;  /* 0x000000ffff0e7224 */ /* 0x000fe200078e00ff */
[----:B------:R-:W4:Y:S01]  /*4d70*/  LDC.64 R16, c[0x0][0x348] ;  /* 0x0000d200ff107b82 */ /* 0x000f220000000a00 */
[----:B------:R-:W1:Y:S01]  /*4d80*/  LDCU UR30, c[0x0][0x374] ;  /* 0x00006e80ff1e77ac */ /* 0x000e620008000800 */
[----:B------:R-:W2:Y:S06]  /*4d90*/  LDCU UR15, c[0x0][0xb0c] ;  /* 0x00016180ff0f77ac */ /* 0x000eac0008000800 */
[----:B------:R-:W4:Y:S01]  /*4da0*/  LDC.64 R2, c[0x0][0x888] ;  /* 0x00022200ff027b82 */ /* 0x000f220000000a00 */
[----:B------:R-:W4:Y:S01]  /*4db0*/  LDCU UR49, c[0x0][0xb20] ;  /* 0x00016400ff3177ac */ /* 0x000f220008000800 */
[----:B------:R-:W4:Y:S06]  /*4dc0*/  LDCU UR4, c[0x0][0xb30] ;  /* 0x00016600ff0477ac */ /* 0x000f2c0008000800 */
[----:B------:R-:W4:Y:S01]  /*4dd0*/  LDC.64 R4, c[0x0][0x890] ;  /* 0x00022400ff047b82 */ /* 0x000f220000000a00 */
[----:B------:R-:W-:Y:S01]  /*4de0*/  UMOV UR21, 0x400 ;  /* 0x0000040000157882 */ /* 0x000fe20000000000 */
[----:B---3--:R-:W-:-:S02]  /*4df0*/  UIMAD.WIDE.U32 UR6, UR31, UR44, URZ ;  /* 0x0000002c1f0672a5 */ /* 0x008fc4000f8e00ff */
[----:B-1----:R-:W-:Y:S02]  /*4e00*/  UIMAD.WIDE.U32 UR8, UR30, UR47, URZ ;  /* 0x0000002f1e0872a5 */ /* 0x002fe4000f8e00ff */
[----:B--2---:R-:W-:Y:S02]  /*4e10*/  ULEA UR21, UR10, UR21, 0x18 ;  /* 0x000000150a157291 */ /* 0x004fe4000f8ec0ff */
[----:B------:R-:W-:Y:S02]  /*4e20*/  UPLOP3.LUT UP3, UPT, UPT, UPT, UPT, 0x40, 0x4 ;  /* 0x000000000004789c */ /* 0x000fe40003f6e870 */
[----:B------:R-:W-:Y:S02]  /*4e30*/  UIADD3 UR37, UPT, UPT, UR21, 0x118, URZ ;  /* 0x0000011815257890 */ /* 0x000fe4000fffe0ff */
[----:B------:R-:W-:Y:S02]  /*4e40*/  UIADD3 UR33, UPT, UPT, UR21, 0x100, URZ ;  /* 0x0000010015217890 */ /* 0x000fe4000fffe0ff */
[----:B------:R-:W-:-:S02]  /*4e50*/  UIADD3 UR25, UPT, UPT, UR21, 0x108, URZ ;  /* 0x0000010815197890 */ /* 0x000fc4000fffe0ff */
[----:B------:R-:W-:Y:S01]  /*4e60*/  UIADD3 UR17, UPT, UPT, UR21, 0x110, URZ ;  /* 0x0000011015117890 */ /* 0x000fe2000fffe0ff */
[----:B------:R-:W-:Y:S01]  /*4e70*/  UMOV UR6, UR7 ;  /* 0x0000000700067c82 */ /* 0x000fe20008000000 */
[----:B------:R-:W-:Y:S01]  /*4e80*/  UMOV UR41, UR9 ;  /* 0x0000000900297c82 */ /* 0x000fe20008000000 */
[----:B------:R-:W-:Y:S02]  /*4e90*/  UISETP.GE.AND UP0, UPT, UR42, 0x1, UPT ;  /* 0x000000012a00788c */ /* 0x000fe4000bf06270 */
[----:B------:R-:W-:Y:S01]  /*4ea0*/  UISETP.NE.AND UP4, UPT, UR42, 0x1, UPT ;  /* 0x000000012a00788c */ /* 0x000fe2000bf85270 */
[----:B------:R-:W1:Y:S01]  /*4eb0*/  LDCU.64 UR22, c[0x0][0xb28] ;  /* 0x00016500ff1677ac */ /* 0x000e620008000a00 */
[----:B------:R-:W-:Y:S02]  /*4ec0*/  UISETP.NE.AND UP6, UPT, UR15, 0x1, UPT ;  /* 0x000000010f00788c */ /* 0x000fe4000bfc5270 */
[----:B------:R-:W-:Y:S02]  /*4ed0*/  UISETP.NE.AND UP5, UPT, UR46, 0x1, UPT ;  /* 0x000000012e00788c */ /* 0x000fe4000bfa5270 */
[----:B------:R-:W-:-:S02]  /*4ee0*/  UPRMT UR37, UR10, 0x654, UR37 ;  /* 0x000006540a257896 */ /* 0x000fc40008000025 */
[----:B------:R-:W-:Y:S02]  /*4ef0*/  USHF.R.U32.HI UR43, URZ, UR45, UR6 ;  /* 0x0000002dff2b7299 */ /* 0x000fe40008011606 */
[----:B------:R-:W-:Y:S02]  /*4f00*/  UPRMT UR40, UR10, 0x654, UR33 ;  /* 0x000006540a287896 */ /* 0x000fe40008000021 */
[----:B------:R-:W-:Y:S02]  /*4f10*/  UPRMT UR39, UR10, 0x654, UR25 ;  /* 0x000006540a277896 */ /* 0x000fe40008000019 */
[----:B------:R-:W-:Y:S02]  /*4f20*/  UPRMT UR38, UR10, 0x654, UR17 ;  /* 0x000006540a267896 */ /* 0x000fe40008000011 */
[----:B----4-:R-:W-:Y:S02]  /*4f30*/  USHF.R.U32.HI UR41, URZ, UR49, UR41 ;  /* 0x00000031ff297299 */ /* 0x010fe40008011629 */
[----:B------:R-:W-:-:S11]  /*4f40*/  UISETP.NE.AND UP2, UPT, UR4, 0x1, UPT ;  /* 0x000000010400788c */ /* 0x000fd6000bf45270 */
.L_x_109:
[C---:B------:R-:W-:Y:S02]  /*4f50*/  LEA R12, R14.reuse, UR21, 0x3 ;  /* 0x000000150e0c7c11 */ /* 0x040fe4000f8e18ff */
[----:B------:R-:W-:Y:S02]  /*4f60*/  SHF.L.U32 R9, R13, 0x1f, RZ ;  /* 0x0000001f0d097819 */ /* 0x000fe400000006ff */
[----:B------:R-:W-:Y:S02]  /*4f70*/  LEA R10, R14, UR21, 0x4 ;  /* 0x000000150e0a7c11 */ /* 0x000fe4000f8e20ff */
[----:B--2---:R-:W2:Y:S02]  /*4f80*/  SYNCS.PHASECHK.TRANS64.TRYWAIT P0, [R12+URZ+0x150], R9 ;  /* 0x000150090c0075a7 */ /* 0x004ea400080011ff */
[----:B--2---:R-:W-:Y:S05]  /*4f90*/  @!P0 BRA `(.L_x_99) ;  /* 0x0000005c00d48947 */ /* 0x004fea0003800000 */
.L_x_216:
[----:B--2---:R-:W2:Y:S01]  /*4fa0*/  LDS.128 R8, [R10+0x1e0] ;  /* 0x0001e0000a087984 */ /* 0x004ea20000000c00 */
[----:B------:R-:W-:Y:S01]  /*4fb0*/  UISETP.GE.AND UP0, UPT, UR42, 0x1, UPT ;  /* 0x000000012a00788c */ /* 0x000fe2000bf06270 */
[----:B------:R-:W-:Y:S01]  /*4fc0*/  @!PT LDS RZ, [RZ] ;  /* 0x00000000fffff984 */ /* 0x000fe20000000800 */
[----:B------:R-:W-:Y:S01]  /*4fd0*/  @!PT LDS RZ, [RZ] ;  /* 0x00000000fffff984 */ /* 0x000fe20000000800 */
[----:B------:R-:W-:Y:S01]  /*4fe0*/  @!PT LDS RZ, [RZ] ;  /* 0x00000000fffff984 */ /* 0x000fe20000000800 */
[----:B------:R-:W-:Y:S01]  /*4ff0*/  @!PT LDS RZ, [RZ] ;  /* 0x00000000fffff984 */ /* 0x000fe20000000800 */
[----:B------:R3:W-:Y:S06]  /*5000*/  MEMBAR.ALL.CTA ;  /* 0x0000000000007992 */ /* 0x0007ec0000008000 */
[----:B---3--:R-:W3:Y:S01]  /*5010*/  FENCE.VIEW.ASYNC.S ;  /* 0x00000000000073c6 */ /* 0x008ee20000000000 */
[----:B--2---:R-:W-:Y:S11]  /*5020*/  LOP3.LUT P0, RZ, R10, 0x1, RZ, 0xc0, !PT ;  /* 0x000000010aff7812 */ /* 0x004ff6000780c0ff */
[----:B------:R-:W-:Y:S02]  /*5030*/  @!UPT UIADD3 URZ, UPT, UPT, URZ, URZ, URZ ;  /* 0x000000fffffff290 */ /* 0x000fe4000fffe0ff */
[----:B---3--:R-:W-:Y:S01]  /*5040*/  VOTEU.ANY UP1, P0 ;  /* 0x0000000000ff7886 */ /* 0x008fe20000020100 */
[----:B------:R-:W-:Y:S11]  /*5050*/  PLOP3.LUT P0, PT, PT, PT, UP1, 0x80, 0x8 ;  /* 0x000000000008781c */ /* 0x000ff60003f0f018 */
[----:B------:R-:W-:Y:S02]  /*5060*/  @!UPT UIADD3 URZ, UPT, UPT, URZ, URZ, URZ ;  /* 0x000000fffffff290 */ /* 0x000fe4000fffe0ff */
[----:B------:R-:W-:Y:S02]  /*5070*/  @P0 SHF.R.U32.HI R0, RZ, 0x10, R9 ;  /* 0x00000010ff000819 */ /* 0x000fe40000011609 */
[----:B------:R-:W-:Y:S02]  /*5080*/  @P0 MOV R6, R8 ;  /* 0x0000000800060202 */ /* 0x000fe40000000f00 */
[----:B------:R-:W-:Y:S01]  /*5090*/  @P0 R2UR UR4, R0 ;  /* 0x00000000000402ca */ /* 0x000fe200000e0000 */
[----:B------:R-:W-:Y:S01]  /*50a0*/  VIADD R0, R12, 0x160 ;  /* 0x000001600c007836 */ /* 0x000fe20000000000 */
[----:B------:R-:W-:Y:S02]  /*50b0*/  @P0 LOP3.LUT R8, R9, 0xffff, RZ, 0xc0, !PT ;  /* 0x0000ffff09080812 */ /* 0x000fe400078ec0ff */
[----:B------:R-:W-:Y:S02]  /*50c0*/  @P0 R2UR UR6, R6 ;  /* 0x00000000060602ca */ /* 0x000fe400000e0000 */
[----:B------:R-:W-:Y:S02]  /*50d0*/  PRMT R0, RZ, 0x654, R0 ;  /* 0x00000654ff007816 */ /* 0x000fe40000000000 */
[----:B------:R-:W-:Y:S02]  /*50e0*/  @P0 R2UR UR5, R8 ;  /* 0x00000000080502ca */ /* 0x000fe400000e0000 */
[----:B------:R2:W-:Y:S03]  /*50f0*/  SYNCS.ARRIVE.TRANS64.RED.A1T0 RZ, [R0+URZ], RZ ;  /* 0x000000ff00ff79a7 */ /* 0x0005e600081004ff */
[----:B------:R-:W-:Y:S04]  /*5100*/  @UP1 UMOV UR29, UR4 ;  /* 0x00000004001d1c82 */ /* 0x000fe80008000000 */
[----:B------:R-:W-:Y:S04]  /*5110*/  @UP1 UMOV UR14, UR6 ;  /* 0x00000006000e1c82 */ /* 0x000fe80008000000 */
[----:B------:R-:W-:Y:S01]  /*5120*/  @UP1 UMOV UR13, UR5 ;  /* 0x00000005000d1c82 */ /* 0x000fe20008000000 */
[----:B------:R-:W-:Y:S05]  /*5130*/  BRA.U !UP0, `(.L_x_100) ;  /* 0x0000000108a47547 */ /* 0x000fea000b800000 */
[----:B------:R-:W-:Y:S02]  /*5140*/  UIMAD.WIDE.U32 UR18, UR13, UR47, URZ ;  /* 0x0000002f0d1272a5 */ /* 0x000fe4000f8e00ff */
[----:B------:R-:W-:Y:S02]  /*5150*/  UIMAD.WIDE.U32 UR26, UR14, UR44, URZ ;  /* 0x0000002c0e1a72a5 */ /* 0x000fe4000f8e00ff */
[----:B------:R-:W-:Y:S02]  /*5160*/  USEL UR4, UR30, UR41, !UP5 ;  /* 0x000000291e047287 */ /* 0x000fe4000e800000 */
[----:B------:R-:W-:Y:S02]  /*5170*/  USEL UR7, UR31, UR43, !UP6 ;  /* 0x0000002b1f077287 */ /* 0x000fe4000f000000 */
[----:B-1----:R-:W-:Y:S02]  /*5180*/  UIMAD.WIDE.U32 UR8, UR4, UR22, URZ ;  /* 0x00000016040872a5 */ /* 0x002fe4000f8e00ff */
[----:B------:R-:W-:Y:S01]  /*5190*/  UIMAD.WIDE.U32 UR10, UR7, UR22, URZ ;  /* 0x00000016070a72a5 */ /* 0x000fe2000f8e00ff */
[----:B------:R-:W-:Y:S02]  /*51a0*/  UMOV UR5, UR19 ;  /* 0x0000001300057c82 */ /* 0x000fe40008000000 */
[----:B------:R-:W-:Y:S03]  /*51b0*/  USHF.R.U32.HI UR6, URZ, UR49, UR5 ;  /* 0x00000031ff067299 */ /* 0x000fe60008011605 */
[----:B------:R-:W-:Y:S01]  /*51c0*/  UMOV UR5, UR27 ;  /* 0x0000001b00057c82 */ /* 0x000fe20008000000 */
[----:B------:R-:W-:Y:S02]  /*51d0*/  USEL UR6, UR13, UR6, !UP5 ;  /* 0x000000060d067287 */ /* 0x000fe4000e800000 */
[----:B------:R-:W-:Y:S03]  /*51e0*/  USHF.R.U32.HI UR12, URZ, UR45, UR5 ;  /* 0x0000002dff0c7299 */ /* 0x000fe60008011605 */
[----:B------:R-:W-:Y:S02]  /*51f0*/  UMOV UR5, UR9 ;  /* 0x0000000900057c82 */ /* 0x000fe40008000000 */
[----:B------:R-:W-:Y:S03]  /*5200*/  @UP4 USHF.R.U32.HI UR4, URZ, UR23, UR5 ;  /* 0x00000017ff044299 */ /* 0x000fe60008011605 */
[----:B------:R-:W-:Y:S01]  /*5210*/  UMOV UR5, UR11 ;  /* 0x0000000b00057c82 */ /* 0x000fe20008000000 */
[----:B------:R-:W-:Y:S02]  /*5220*/  UIMAD UR4, UR42, UR4, URZ ;  /* 0x000000042a0472a4 */ /* 0x000fe4000f8e02ff */
[----:B------:R-:W-:Y:S02]  /*5230*/  @UP4 USHF.R.U32.HI UR7, URZ, UR23, UR5 ;  /* 0x00000017ff074299 */ /* 0x000fe40008011605 */
[----:B------:R-:W-:Y:S02]  /*5240*/  UIMAD.WIDE.U32 UR10, UR6, UR22, URZ ;  /* 0x00000016060a72a5 */ /* 0x000fe4000f8e00ff */
[----:B------:R-:W-:Y:S02]  /*5250*/  USEL UR5, UR14, UR12, !UP6 ;  /* 0x0000000c0e057287 */ /* 0x000fe4000f000000 */
[----:B------:R-:W-:Y:S02]  /*5260*/  UIMAD UR8, UR42, UR7, URZ ;  /* 0x000000072a0872a4 */ /* 0x000fe4000f8e02ff */
[----:B------:R-:W-:Y:S03]  /*5270*/  UISETP.GE.AND UP0, UPT, UR6, UR4, UPT ;  /* 0x000000040600728c */ /* 0x000fe6000bf06270 */
[----:B------:R-:W-:Y:S01]  /*5280*/  UMOV UR4, UR11 ;  /* 0x0000000b00047c82 */ /* 0x000fe20008000000 */
[----:B------:R-:W-:Y:S02]  /*5290*/  UISETP.GE.OR UP0, UPT, UR5, UR8, UP0 ;  /* 0x000000080500728c */ /* 0x000fe40008706670 */
[----:B------:R-:W-:Y:S02]  /*52a0*/  USHF.R.U32.HI UR4, URZ, UR23, UR4 ;  /* 0x00000017ff047299 */ /* 0x000fe40008011604 */
[----:B------:R-:W-:Y:S02]  /*52b0*/  UIMAD.WIDE.U32 UR8, UR5, UR22, URZ ;  /* 0x00000016050872a5 */ /* 0x000fe4000f8e00ff */
[----:B------:R-:W-:Y:S04]  /*52c0*/  USEL UR10, UR6, UR4, !UP4 ;  /* 0x00000004060a7287 */ /* 0x000fe8000e000000 */
[----:B------:R-:W-:Y:S01]  /*52d0*/  UIADD3 UR11, UPT, UPT, -UR10, URZ, URZ ;  /* 0x000000ff0a0b7290 */ /* 0x000fe2000fffe1ff */
[----:B------:R-:W-:Y:S02]  /*52e0*/  @!UP0 UMOV UR4, UR9 ;  /* 0x0000000900048c82 */ /* 0x000fe40008000000 */
[----:B------:R-:W-:Y:S02]  /*52f0*/  @!UP0 USHF.R.U32.HI UR4, URZ, UR23, UR4 ;  /* 0x00000017ff048299 */ /* 0x000fe40008011604 */
[----:B------:R-:W-:Y:S02]  /*5300*/  UIMAD UR8, UR42, UR11, UR6 ;  /* 0x0000000b2a0872a4 */ /* 0x000fe4000f8e0206 */
[----:B------:R-:W-:Y:S04]  /*5310*/  @!UP0 USEL UR4, UR5, UR4, !UP4 ;  /* 0x0000000405048287 */ /* 0x000fe8000e000000 */
[----:B------:R-:W-:Y:S02]  /*5320*/  @!UP0 UIMAD UR8, UR7, UR8, UR4 ;  /* 0x00000008070882a4 */ /* 0x000fe4000f8e0204 */
[----:B------:R-:W-:Y:S02]  /*5330*/  @!UP0 UIADD3 UR9, UPT, UPT, UR10, -UR4, URZ ;  /* 0x800000040a098290 */ /* 0x000fe4000fffe0ff */
[----:B------:R-:W-:Y:S02]  /*5340*/  UIADD3 UR4, UPT, UPT, -UR5, URZ, URZ ;  /* 0x000000ff05047290 */ /* 0x000fe4000fffe1ff */
[----:B------:R-:W-:Y:S02]  /*5350*/  UIADD3 UR7, UPT, UPT, -UR6, URZ, URZ ;  /* 0x000000ff06077290 */ /* 0x000fe4000fffe1ff */
[----:B------:R-:W-:Y:S02]  /*5360*/  @!UP0 UIMAD UR6, UR9, UR42, UR5 ;  /* 0x0000002a090682a4 */ /* 0x000fe4000f8e0205 */
[----:B------:R-:W-:Y:S02]  /*5370*/  UIMAD UR14, UR15, UR4, UR14 ;  /* 0x000000040f0e72a4 */ /* 0x000fe4000f8e020e */
[----:B------:R-:W-:Y:S01]  /*5380*/  UIMAD UR13, UR46, UR7, UR13 ;  /* 0x000000072e0d72a4 */ /* 0x000fe2000f8e020d */
[----:B------:R-:W-:Y:S02]  /*5390*/  @!UP0 UMOV UR5, UR8 ;  /* 0x0000000800058c82 */ /* 0x000fe40008000000 */
[----:B------:R-:W-:Y:S02]  /*53a0*/  UIMAD UR14, UR5, UR15, UR14 ;  /* 0x0000000f050e72a4 */ /* 0x000fe4000f8e020e */
[----:B------:R-:W-:Y:S11]  /*53b0*/  UIMAD UR13, UR6, UR46, UR13 ;  /* 0x0000002e060d72a4 */ /* 0x000ff6000f8e020d */
[----:B------:R-:W-:Y:S01]  /*53c0*/  @!UPT UIADD3 URZ, UPT, UPT, URZ, URZ, URZ ;  /* 0x000000fffffff290 */ /* 0x000fe2000fffe0ff */
.L_x_100:
[----:B------:R-:W3:Y:S01]  /*53d0*/  @!UP2 LDCU.128 UR8, c[0x0][0xb10] ;  /* 0x00016200ff08a7ac */ /* 0x000ee20008000c00 */
[C---:B------:R-:W-:Y:S02]  /*53e0*/  ISETP.NE.U32.AND P1, PT, R4.reuse, RZ, PT ;  /* 0x000000ff0400720c */ /* 0x040fe40003f25070 */
[----:B------:R-:W-:Y:S02]  /*53f0*/  ISETP.NE.U32.AND P0, PT, R4, RZ, PT ;  /* 0x000000ff0400720c */ /* 0x000fe40003f05070 */
[C---:B------:R-:W-:Y:S02]  /*5400*/  ISETP.NE.AND.EX P1, PT, R5.reuse, RZ, PT, P1 ;  /* 0x000000ff0500720c */ /* 0x040fe40003f25310 */
[----:B------:R-:W-:Y:S01]  /*5410*/  ISETP.NE.AND.EX P0, PT, R5, RZ, PT, P0 ;  /* 0x000000ff0500720c */ /* 0x000fe20003f05300 */
[----:B------:R-:W4:Y:S01]  /*5420*/  @!UP2 LDCU UR5, c[0x0][0xb0c] ;  /* 0x00016180ff05a7ac */ /* 0x000f220008000800 */
[----:B------:R-:W-:Y:S01]  /*5430*/  SHF.L.U32 R9, R15, 0x1f, RZ ;  /* 0x0000001f0f097819 */ /* 0x000fe200000006ff */
[----:B------:R-:W-:Y:S02]  /*5440*/  USHF.L.U32 UR35, UR16, 0x7, URZ ;  /* 0x0000000710237899 */ /* 0x000fe400080006ff */
[----:B------:R-:W-:Y:S02]  /*5450*/  USHF.L.U32 UR34, UR20, 0x7, URZ ;  /* 0x0000000714227899 */ /* 0x000fe400080006ff */
[----:B---3--:R-:W-:Y:S07]  /*5460*/  UIMAD.WIDE.U32 UR6, UR14, UR8, URZ ;  /* 0x000000080e0672a5 */ /* 0x008fee000f8e00ff */
[----:B------:R-:W-:Y:S01]  /*5470*/  @!UP2 UMOV UR4, UR7 ;  /* 0x000000070004ac82 */ /* 0x000fe20008000000 */
[----:B----4-:R-:W-:Y:S02]  /*5480*/  @!UP2 UISETP.NE.AND UP0, UPT, UR5, 0x1, UPT ;  /* 0x000000010500a88c */ /* 0x010fe4000bf05270 */
[----:B------:R-:W-:Y:S02]  /*5490*/  @!UP2 USHF.R.U32.HI UR4, URZ, UR9, UR4 ;  /* 0x00000009ff04a299 */ /* 0x000fe40008011604 */
[----:B------:R-:W-:Y:S02]  /*54a0*/  UIMAD.WIDE.U32 UR6, UR13, UR11, URZ ;  /* 0x0000000b0d0672a5 */ /* 0x000fe4000f8e00ff */
[----:B------:R-:W-:Y:S02]  /*54b0*/  @!UP2 USEL UR8, UR14, UR4, !UP0 ;  /* 0x000000040e08a287 */ /* 0x000fe4000c000000 */
[----:B------:R-:W-:Y:S03]  /*54c0*/  @!UP2 UISETP.NE.AND UP0, UPT, UR10, 0x1, UPT ;  /* 0x000000010a00a88c */ /* 0x000fe6000bf05270 */
[----:B------:R-:W-:Y:S02]  /*54d0*/  @!UP2 UMOV UR6, UR7 ;  /* 0x000000070006ac82 */ /* 0x000fe40008000000 */
[----:B------:R-:W3:Y:S02]  /*54e0*/  @!UP2 LDCU UR4, c[0x0][0xb20] ;  /* 0x00016400ff04a7ac */ /* 0x000ee40008000800 */
[----:B---3--:R-:W-:Y:S04]  /*54f0*/  @!UP2 USHF.R.U32.HI UR6, URZ, UR4, UR6 ;  /* 0x00000004ff06a299 */ /* 0x008fe80008011606 */
[----:B------:R-:W-:Y:S04]  /*5500*/  @!UP2 USEL UR6, UR13, UR6, !UP0 ;  /* 0x000000060d06a287 */ /* 0x000fe8000c000000 */
[----:B------:R-:W-:Y:S02]  /*5510*/  @!UP2 UIADD3 UR4, UPT, UPT, -UR8, UR6, URZ ;  /* 0x000000060804a290 */ /* 0x000fe4000fffe1ff */
[----:B------:R-:W-:Y:S02]  /*5520*/  @!UP2 UIADD3 UR6, UPT, UPT, UR8, -UR6, URZ ;  /* 0x800000060806a290 */ /* 0x000fe4000fffe0ff */
[----:B------:R-:W-:Y:S02]  /*5530*/  @!UP2 UIMAD UR14, UR4, UR5, UR14 ;  /* 0x00000005040ea2a4 */ /* 0x000fe4000f8e020e */
[----:B------:R-:W-:Y:S01]  /*5540*/  @!UP2 UIMAD UR13, UR6, UR10, UR13 ;  /* 0x0000000a060da2a4 */ /* 0x000fe2000f8e020d */
[----:B------:R-:W-:Y:S11]  /*5550*/  BRA.U UP3, `(.L_x_101) ;  /* 0x0000000103107547 */ /* 0x000ff6000b800000 */
[----:B--2---:R-:W-:Y:S04]  /*5560*/  MOV R0, UR48 ;  /* 0x0000003000007c02 */ /* 0x004fe80008000f00 */
[----:B------:R-:W-:Y:S04]  /*5570*/  SHF.L.U32 R11, R0, 0x1f, RZ ;  /* 0x0000001f000b7819 */ /* 0x000fe800000006ff */
[----:B------:R-:W2:Y:S02]  /*5580*/  SYNCS.PHASECHK.TRANS64.TRYWAIT P2, [UR21+0x148], R11 ;  /* 0x0001480bff0075a7 */ /* 0x000ea40008041115 */
[----:B--2---:R-:W-:Y:S05]  /*5590*/  @!P2 BRA `(.L_x_102) ;  /* 0x000000580068a947 */ /* 0x004fea0003800000 */
.L_x_101:
[----:B------:R-:W-:Y:S05]  /*55a0*/  @!P1 BRA `(.L_x_103) ;  /* 0x0000000000309947 */ /* 0x000fea0003800000 */
[----:B------:R-:W-:Y:S01]  /*55b0*/  ISETP.NE.U32.AND P1, PT, R2, RZ, PT ;  /* 0x000000ff0200720c */ /* 0x000fe20003f25070 */
[----:B------:R-:W3:Y:S01]  /*55c0*/  LDCU.64 UR4, c[0x0][0x358] ;  /* 0x00006b00ff0477ac */ /* 0x000ee20008000a00 */
[----:B------:R-:W-:Y:S02]  /*55d0*/  IMAD.MOV.U32 R84, RZ, RZ, 0x1 ;  /* 0x00000001ff547424 */ /* 0x000fe400078e00ff */
[----:B------:R-:W-:Y:S11]  /*55e0*/  ISETP.NE.AND.EX P1, PT, R3, RZ, PT, P1 ;  /* 0x000000ff0300720c */ /* 0x000ff60003f25310 */
[----:B------:R-:W-:Y:S02]  /*55f0*/  @!UPT UIADD3 URZ, UPT, UPT, URZ, URZ, URZ ;  /* 0x000000fffffff290 */ /* 0x000fe4000fffe0ff */
[----:B--2---:R-:W2:Y:S01]  /*5600*/  @P1 LDC.64 R10, c[0x0][0x888] ;  /* 0x00022200ff0a1b82 */ /* 0x004ea20000000a00 */
[----:B------:R-:W-:Y:S04]  /*5610*/  @P1 IMAD R0, R4, UR36, RZ ;  /* 0x0000002404001c24 */ /* 0x000fe8000f8e02ff */
[----:B--2---:R-:W-:Y:S04]  /*5620*/  @P1 IMAD.WIDE R10, R0, 0x4, R10 ;  /* 0x00000004000a1825 */ /* 0x004fe800078e020a */
[----:B------:R-:W-:Y:S01]  /*5630*/  HFMA2 R0, -RZ, RZ, 0, 5.9604644775390625e-08 ;  /* 0x00000001ff007431 */ /* 0x000fe200000001ff */
[----:B---3-5:R3:W5:Y:S04]  /*5640*/  @P1 LDG.E R41, desc[UR4][R10.64] ;  /* 0x000000040a291981 */ /* 0x028768000c1e1900 */
[----:B------:R-:W-:Y:S01]  /*5650*/  @!P1 PRMT R84, R0, 0x7610, R84 ;  /* 0x0000761000549816 */ /* 0x000fe20000000054 */
[----:B---3--:R-:W4:Y:S06]  /*5660*/  @!P1 LDC R41, c[0x0][0x880] ;  /* 0x00022000ff299b82 */ /* 0x008f2c0000000800 */
.L_x_103:
[----:B----45:R-:W-:Y:S01]  /*5670*/  @!P0 FSETP.EQ.AND P1, PT, R41, RZ, PT ;  /* 0x000000ff2900820b */ /* 0x030fe20003f22000 */
[----:B------:R-:W-:Y:S01]  /*5680*/  @!UPT UIADD3 URZ, UPT, UPT, URZ, URZ, URZ ;  /* 0x000000fffffff290 */ /* 0x000fe2000fffe0ff */
[----:B------:R-:W-:Y:S11]  /*5690*/  @!P0 BRA `(.L_x_104) ;  /* 0x0000000000188947 */ /* 0x000ff60003800000 */
[----:B------:R-:W-:Y:S02]  /*56a0*/  LOP3.LUT P0, RZ, R84, 0xff, RZ, 0xc0, !PT ;  /* 0x000000ff54ff7812 */ /* 0x000fe4000780c0ff */
[----:B------:R-:W-:Y:S04]  /*56b0*/  ISETP.NE.U32.AND P1, PT, R2, RZ, PT ;  /* 0x000000ff0200720c */ /* 0x000fe80003f25070 */
[----:B------:R-:W-:Y:S04]  /*56c0*/  ISETP.NE.AND.EX P1, PT, R3, RZ, PT, P1 ;  /* 0x000000ff0300720c */ /* 0x000fe80003f25310 */
[----:B------:R-:W-:Y:S03]  /*56d0*/  PLOP3.LUT P1, PT, P1, PT, PT, 0x8, 0x80 ;  /* 0x000000000080781c */ /* 0x000fe60000f2e170 */
[----:B------:R-:W-:Y:S11]  /*56e0*/  @P0 FSETP.EQ.AND P1, PT, R41, RZ, PT ;  /* 0x000000ff2900020b */ /* 0x000ff60003f22000 */
[----:B------:R-:W-:Y:S02]  /*56f0*/  @!UPT UIADD3 URZ, UPT, UPT, URZ, URZ, URZ ;  /* 0x000000fffffff290 */ /* 0x000fe4000fffe0ff */
.L_x_104:
[----:B------:R-:W3:Y:S01]  /*5700*/  SYNCS.PHASECHK.TRANS64.TRYWAIT P2, [UR21+0x120], R9 ;  /* 0x00012009ff0075a7 */ /* 0x000ee20008041115 */
[----:B------:R-:W-:Y:S04]  /*5710*/  ELECT P0, URZ, PT ;  /* 0x0000000000ff782f */ /* 0x000fe80003800000 */
[----:B------:R-:W-:Y:S11]  /*5720*/  PLOP3.LUT P1, PT, P1, P0, PT, 0xf2, 0x2f ;  /* 0x00000000002f781c */ /* 0x000ff60000f21e72 */
[----:B------:R-:W-:Y:S02]  /*5730*/  @!UPT UIADD3 URZ, UPT, UPT, URZ, URZ, URZ ;  /* 0x000000fffffff290 */ /* 0x000fe4000fffe0ff */
[----:B------:R-:W-:Y:S05]  /*5740*/  @!P1 IADD3 R8, P0, PT, R16, 0x580, RZ ;  /* 0x0000058010089810 */ /* 0x000fea0007f1e0ff */
[----:B------:R-:W-:Y:S01]  /*5750*/  @!P1 IMAD.X R6, RZ, RZ, R17, P0 ;  /* 0x000000ffff069224 */ /* 0x000fe200000e0611 */
[----:B---3--:R-:W-:Y:S07]  /*5760*/  @!P2 BRA `(.L_x_105) ;  /* 0x00000058000ca947 */ /* 0x008fee0003800000 */
.L_x_219:
[----:B------:R-:W-:Y:S01]  /*5770*/  @!P1 R2UR UR5, R8 ;  /* 0x00000000080592ca */ /* 0x000fe200000e0000 */
[----:B------:R-:W-:Y:S01]  /*5780*/  VOTEU.ALL UP0, P1 ;  /* 0x0000000000ff7886 */ /* 0x000fe20000800000 */
[----:B------:R-:W-:Y:S01]  /*5790*/  @!P1 R2UR UR4, R6 ;  /* 0x00000000060492ca */ /* 0x000fe200000e0000 */
[----:B--2---:R-:W-:Y:S01]  /*57a0*/  @!P1 IMAD.MOV.U32 R0, RZ, RZ, 0x2000 ;  /* 0x00002000ff009424 */ /* 0x004fe200078e00ff */
[----:B------:R-:W-:Y:S01]  /*57b0*/  UMOV UR6, 0x0 ;  /* 0x0000000000067882 */ /* 0x000fe20000000000 */
[----:B------:R-:W-:Y:S01]  /*57c0*/  UMOV UR7, 0x10000000 ;  /* 0x1000000000077882 */ /* 0x000fe20000000000 */
[----:B------:R-:W-:Y:S01]  /*57d0*/  @!UP0 UIADD3 UR32, UPT, UPT, UR21, 0x400, URZ ;  /* 0x0000040015208890 */ /* 0x000fe2000fffe0ff */
[----:B------:R-:W-:Y:S01]  /*57e0*/  @!P1 IADD3 R8, P0, PT, R16, 0x580, RZ ;  /* 0x0000058010089810 */ /* 0x000fe20007f1e0ff */
[----:B------:R-:W-:Y:S04]  /*57f0*/  VOTEU.ALL UP0, P1 ;  /* 0x0000000000ff7886 */ /* 0x000fe80000800000 */
[----:B------:R-:W-:Y:S02]  /*5800*/  @!P1 IMAD.X R6, RZ, RZ, R17, P0 ;  /* 0x000000ffff069224 */ /* 0x000fe400000e0611 */
[----:B------:R-:W-:Y:S02]  /*5810*/  IMAD.U32 R10, RZ, RZ, UR5 ;  /* 0x00000005ff0a7e24 */ /* 0x000fe4000f8e00ff */
[----:B------:R-:W-:Y:S03]  /*5820*/  IMAD.U32 R11, RZ, RZ, UR4 ;  /* 0x00000004ff0b7e24 */ /* 0x000fe6000f8e00ff */
[----:B------:R-:W-:Y:S02]  /*5830*/  @!P1 R2UR UR4, R10 ;  /* 0x000000000a0492ca */ /* 0x000fe400000e0000 */
[----:B------:R-:W-:Y:S11]  /*5840*/  @!P1 R2UR UR5, R11 ;  /* 0x000000000b0592ca */ /* 0x000ff600000e0000 */
[----:B------:R-:W-:Y:S02]  /*5850*/  @!UPT UIADD3 URZ, UPT, UPT, URZ, URZ, URZ ;  /* 0x000000fffffff290 */ /* 0x000fe4000fffe0ff */
[----:B------:R2:W-:Y:S01]  /*5860*/  @!UP0 UTMALDG.3D [UR32], [UR4], desc[UR6] ;  /* 0x00000620040085b4 */ /* 0x0005e20008011000 */
[----:B------:R2:W-:Y:S01]  /*5870*/  @!P1 SYNCS.ARRIVE.TRANS64.RED.A0TR RZ, [UR21+0x100], R0 ;  /* 0x00010000ffff99a7 */ /* 0x0005e20008300415 */
[----:B------:R-:W-:Y:S01]  /*5880*/  SYNCS.ARRIVE.TRANS64.RED.A1T0 RZ, [UR40], RZ ;  /* 0x000000ffffff79a7 */ /* 0x000fe20008100428 */
[----:B------:R-:W3:Y:S02]  /*5890*/  SYNCS.PHASECHK.TRANS64.TRYWAIT P2, [UR21+0x128], R9 ;  /* 0x00012809ff0075a7 */ /* 0x000ee40008041115 */
[----:B--23--:R-:W-:Y:S05]  /*58a0*/  @!P2 BRA `(.L_x_106) ;  /* 0x0000005400d4a947 */ /* 0x00cfea0003800000 */
.L_x_221:
        /* <DEDUP_REMOVED lines=8> */
[----:B------:R-:W-:Y:S01]  /*5930*/  @!UP0 UIADD3 UR24, UPT, UPT, UR21, 0x2400, URZ ;  /* 0x0000240015188890 */ /* 0x000fe2000fffe0ff */
[----:B------:R-:W-:Y:S01]  /*5940*/  VOTEU.ALL UP0, P1 ;  /* 0x0000000000ff7886 */ /* 0x000fe20000800000 */
[----:B------:R-:W-:Y:S01]  /*5950*/  UMOV UR27, UR35 ;  /* 0x00000023001b7c82 */ /* 0x000fe20008000000 */
[----:B------:R-:W-:Y:S02]  /*5960*/  UMOV UR28, UR36 ;  /* 0x00000024001c7c82 */ /* 0x000fe40008000000 */
[----:B------:R-:W-:Y:S02]  /*5970*/  IMAD.U32 R10, RZ, RZ, UR5 ;  /* 0x00000005ff0a7e24 */ /* 0x000fe4000f8e00ff */
[----:B------:R-:W-:Y:S02]  /*5980*/  IMAD.U32 R11, RZ, RZ, UR4 ;  /* 0x00000004ff0b7e24 */ /* 0x000fe4000f8e00ff */
[----:B------:R-:W-:Y:S01]  /*5990*/  @!P1 IMAD.X R6, RZ, RZ, R17, P0 ;  /* 0x000000ffff069224 */ /* 0x000fe200000e0611 */
        /* <DEDUP_REMOVED lines=8> */
.L_x_223:
[----:B------:R-:W-:Y:S01]  /*5a20*/  @!P1 R2UR UR5, R8 ;  /* 0x00000000080592ca */ /* 0x000fe200000e0000 */
[----:B------:R-:W-:Y:S01]  /*5a30*/  VOTEU.ALL UP0, P1 ;  /* 0x0000000000ff7886 */ /* 0x000fe20000800000 */
[----:B------:R-:W-:Y:S01]  /*5a40*/  @!P1 R2UR UR4, R6 ;  /* 0x00000000060492ca */ /* 0x000fe200000e0000 */
[----:B--2---:R-:W-:Y:S01]  /*5a50*/  @!P1 IMAD.MOV.U32 R0, RZ, RZ, 0x2000 ;  /* 0x00002000ff009424 */ /* 0x004fe200078e00ff */
[----:B------:R-:W-:Y:S01]  /*5a60*/  UMOV UR6, 0x0 ;  /* 0x0000000000067882 */ /* 0x000fe20000000000 */
[----:B------:R-:W-:Y:S01]  /*5a70*/  UMOV UR7, 0x10000000 ;  /* 0x1000000000077882 */ /* 0x000fe20000000000 */
[----:B------:R-:W-:Y:S01]  /*5a80*/  @!UP0 UIADD3 UR18, UPT, UPT, UR34, 0x40, URZ ;  /* 0x0000004022128890 */ /* 0x000fe2000fffe0ff */
[----:B------:R-:W-:Y:S01]  /*5a90*/  VIADD R14, R14, 0x1 ;  /* 0x000000010e0e7836 */ /* 0x000fe20000000000 */
[----:B------:R-:W-:Y:S01]  /*5aa0*/  @!UP0 UIADD3 UR16, UPT, UPT, UR21, 0x4400, URZ ;  /* 0x0000440015108890 */ /* 0x000fe2000fffe0ff */
[----:B------:R-:W-:Y:S01]  /*5ab0*/  VOTEU.ALL UP0, P1 ;  /* 0x0000000000ff7886 */ /* 0x000fe20000800000 */
[----:B------:R-:W-:Y:S01]  /*5ac0*/  UMOV UR19, UR35 ;  /* 0x0000002300137c82 */ /* 0x000fe20008000000 */
[----:B------:R-:W-:Y:S02]  /*5ad0*/  UMOV UR20, UR36 ;  /* 0x0000002400147c82 */ /* 0x000fe40008000000 */
        /* <DEDUP_REMOVED lines=10> */
.L_x_225:
[----:B------:R-:W-:Y:S01]  /*5b80*/  @!P1 IADD3 R6, P0, PT, R16, 0x580, RZ ;  /* 0x0000058010069810 */ /* 0x000fe20007f1e0ff */
[----:B------:R-:W-:Y:S01]  /*5b90*/  VOTEU.ALL UP0, P1 ;  /* 0x0000000000ff7886 */ /* 0x000fe20000800000 */
[----:B------:R-:W-:Y:S01]  /*5ba0*/  UMOV UR6, 0x0 ;  /* 0x0000000000067882 */ /* 0x000fe20000000000 */
[----:B------:R-:W-:Y:S01]  /*5bb0*/  UMOV UR7, 0x10000000 ;  /* 0x1000000000077882 */ /* 0x000fe20000000000 */
[----:B------:R-:W-:Y:S01]  /*5bc0*/  @!P1 R2UR UR5, R6 ;  /* 0x00000000060592ca */ /* 0x000fe200000e0000 */
[----:B--2---:R-:W-:Y:S01]  /*5bd0*/  @!P1 IMAD.X R0, RZ, RZ, R17, P0 ;  /* 0x000000ffff009224 */ /* 0x004fe200000e0611 */
[----:B------:R-:W-:Y:S01]  /*5be0*/  @!UP0 UIADD3 UR10, UPT, UPT, UR34, 0x60, URZ ;  /* 0x00000060220a8890 */ /* 0x000fe2000fffe0ff */
[----:B------:R-:W-:Y:S01]  /*5bf0*/  R2UR UR18, R86 ;  /* 0x00000000561272ca */ /* 0x000fe200000e0000 */
[----:B------:R-:W-:Y:S01]  /*5c00*/  @!UP0 UIADD3 UR8, UPT, UPT, UR21, 0x6400, URZ ;  /* 0x0000640015088890 */ /* 0x000fe2000fffe0ff */
[----:B------:R-:W-:Y:S01]  /*5c10*/  R2UR UR16, R87 ;  /* 0x00000000571072ca */ /* 0x000fe200000e0000 */
[----:B------:R-:W-:Y:S01]  /*5c20*/  @!UP0 UIADD3 UR9, UPT, UPT, UR21, 0x118, URZ ;  /* 0x0000011815098890 */ /* 0x000fe2000fffe0ff */
[----:B------:R-:W-:Y:S01]  /*5c30*/  @!P1 R2UR UR4, R0 ;  /* 0x00000000000492ca */ /* 0x000fe200000e0000 */
[----:B------:R-:W-:Y:S01]  /*5c40*/  VOTEU.ALL UP0, P1 ;  /* 0x0000000000ff7886 */ /* 0x000fe20000800000 */
[----:B------:R-:W-:Y:S01]  /*5c50*/  UMOV UR11, UR35 ;  /* 0x00000023000b7c82 */ /* 0x000fe20008000000 */
[----:B------:R-:W-:Y:S01]  /*5c60*/  UMOV UR12, UR36 ;  /* 0x00000024000c7c82 */ /* 0x000fe20008000000 */
[C---:B------:R-:W-:Y:S01]  /*5c70*/  ISETP.NE.AND P0, PT, R14.reuse, 0x2, PT ;  /* 0x000000020e00780c */ /* 0x040fe20003f05270 */
[----:B------:R-:W-:Y:S01]  /*5c80*/  UPLOP3.LUT UP3, UPT, UPT, UPT, UPT, 0x80, 0x8 ;  /* 0x000000000008789c */ /* 0x000fe20003f6f070 */
[----:B------:R-:W-:Y:S01]  /*5c90*/  IMAD.U32 R8, RZ, RZ, UR5 ;  /* 0x00000005ff087e24 */ /* 0x000fe2000f8e00ff */
[----:B------:R-:W-:Y:S01]  /*5ca0*/  LOP3.LUT R15, R15, 0x1, RZ, 0x3c, !PT ;  /* 0x000000010f0f7812 */ /* 0x000fe200078e3cff */
[----:B------:R-:W-:Y:S01]  /*5cb0*/  UMOV UR36, UR29 ;  /* 0x0000001d00247c82 */ /* 0x000fe20008000000 */
[----:B------:R-:W-:Y:S01]  /*5cc0*/  SEL R0, RZ, 0x1, P0 ;  /* 0x00000001ff007807 */ /* 0x000fe20000000000 */
[----:B------:R-:W-:Y:S01]  /*5cd0*/  UIADD3 UR20, UPT, UPT, UR13, UR18, URZ ;  /* 0x000000120d147290 */ /* 0x000fe2000fffe0ff */
[----:B------:R-:W-:Y:S01]  /*5ce0*/  SEL R14, R14, RZ, P0 ;  /* 0x000000ff0e0e7207 */ /* 0x000fe20000000000 */
[----:B------:R-:W-:Y:S01]  /*5cf0*/  UIADD3 UR16, UPT, UPT, UR14, UR16, URZ ;  /* 0x000000100e107290 */ /* 0x000fe2000fffe0ff */
[----:B------:R-:W-:Y:S01]  /*5d00*/  IMAD.U32 R9, RZ, RZ, UR4 ;  /* 0x00000004ff097e24 */ /* 0x000fe2000f8e00ff */
[----:B------:R-:W-:Y:S02]  /*5d10*/  @!P1 R2UR UR4, R8 ;  /* 0x00000000080492ca */ /* 0x000fe400000e0000 */
[----:B------:R-:W-:Y:S02]  /*5d20*/  LOP3.LUT R13, R13, R0, RZ, 0x3c, !PT ;  /* 0x000000000d0d7212 */ /* 0x000fe400078e3cff */
[----:B------:R-:W-:Y:S11]  /*5d30*/  @!P1 R2UR UR5, R9 ;  /* 0x00000000090592ca */ /* 0x000ff600000e0000 */
[----:B------:R-:W-:Y:S02]  /*5d40*/  @!UPT UIADD3 URZ, UPT, UPT, URZ, URZ, URZ ;  /* 0x000000fffffff290 */ /* 0x000fe4000fffe0ff */
[----:B------:R2:W-:Y:S01]  /*5d50*/  @!UP0 UTMALDG.3D [UR8], [UR4], desc[UR6] ;  /* 0x00000608040085b4 */ /* 0x0005e20008011000 */
[----:B------:R2:W-:Y:S01]  /*5d60*/  @!P1 SYNCS.ARRIVE.TRANS64.RED.A0TR RZ, [UR21+0x118], R7 ;  /* 0x00011807ffff99a7 */ /* 0x0005e20008300415 */
[----:B------:R-:W-:Y:S01]  /*5d70*/  SYNCS.ARRIVE.TRANS64.RED.A1T0 RZ, [UR37], RZ ;  /* 0x000000ffffff79a7 */ /* 0x000fe20008100425 */
[----:B------:R-:W-:Y:S05]  /*5d80*/  BRA.U UP1, `(.L_x_109) ;  /* 0xfffffff101707547 */ /* 0x000fea000b83ffff */
[----:B------:R-:W-:-:S04]  /*5d90*/  SHF.L.U32 R3, R15, 0x1f, RZ ;  /* 0x0000001f0f037819 */ /* 0x000fc800000006ff */
[----:B------:R-:W3:Y:S02]  /*5da0*/  SYNCS.PHASECHK.TRANS64.TRYWAIT P0, [UR21+0x120], R3 ;  /* 0x00012003ff0075a7 */ /* 0x000ee40008001115 */
[----:B---3--:R-:W-:Y:S05]  /*5db0*/  @!P0 BRA `(.L_x_110) ;  /* 0x0000005000d88947 */ /* 0x008fea0003800000 */
.L_x_227:
[----:B------:R-:W4:Y:S02]  /*5dc0*/  SYNCS.PHASECHK.TRANS64.TRYWAIT P0, [UR21+0x128], R3 ;  /* 0x00012803ff0075a7 */ /* 0x000f240008001115 */
[----:B----4-:R-:W-:Y:S05]  /*5dd0*/  @!P0 BRA `(.L_x_111) ;  /* 0x0000005000e88947 */ /* 0x010fea0003800000 */
.L_x_229:
[----:B------:R-:W4:Y:S02]  /*5de0*/  SYNCS.PHASECHK.TRANS64.TRYWAIT P0, [UR21+0x130], R3 ;  /* 0x00013003ff0075a7 */ /* 0x000f240008001115 */
[----:B----4-:R-:W-:Y:S05]  /*5df0*/  @!P0 BRA `(.L_x_112) ;  /* 0x0000005000f88947 */ /* 0x010fea0003800000 */
.L_x_231:
[----:B---3--:R-:W-:-:S07]  /*5e00*/  MOV R0, UR21 ;  /* 0x0000001500007c02 */ /* 0x008fce0008000f00 */
.L_x_113:
[----:B---3--:R-:W-:-:S04]  /*5e10*/  SHF.L.U32 R3, R15, 0x1f, RZ ;  /* 0x0000001f0f037819 */ /* 0x008fc800000006ff */
[----:B------:R3:W4:Y:S03]  /*5e20*/  SYNCS.PHASECHK.TRANS64.TRYWAIT P0, [R0+URZ+0x138], R3 ;  /* 0x00013803000075a7 */ /* 0x00072600080011ff */
[----:B----4-:R-:W-:Y:S05]  /*5e30*/  @!P0 NANOSLEEP.SYNCS 0x989680 ;  /* 0x009896800000895d */ /* 0x010fea0003900000 */
[----:B------:R-:W4:Y:S02]  /*5e40*/  @!P0 SYNCS.PHASECHK.TRANS64 P0, [R0+URZ+0x138], R3 ;  /* 0x00013803000085a7 */ /* 0x000f2400080010ff */
[----:B-12-4-:R-:W-:Y:S05]  /*5e50*/  @P0 EXIT ;  /* 0x000000000000094d */ /* 0x016fea0003800000 */
[----:B------:R-:W-:Y:S05]  /*5e60*/  BRA `(.L_x_113) ;  /* 0xfffffffc00e87947 */ /* 0x000fea000383ffff */
.L_x_98:
[----:B------:R-:W-:-:S06]  /*5e70*/  UISETP.GE.AND UP0, UPT, UR21, 0x4, UPT ;  /* 0x000000041500788c */ /* 0x000fcc000bf06270 */
[----:B------:R-:W-:-:S13]  /*5e80*/  PLOP3.LUT P0, PT, PT, PT, UP0, 0x80, 0x8 ;  /* 0x000000000008781c */ /* 0x000fda0003f0f008 */
[----:B-1----:R-:W-:Y:S05]  /*5e90*/  @!P0 EXIT ;  /* 0x000000000000894d */ /* 0x002fea0003800000 */
[----:B------:R-:W1:Y:S08]  /*5ea0*/  S2UR UR4, SR_CgaCtaId ;  /* 0x00000000000479c3 */ /* 0x000e700000008800 */
[----:B------:R-:W-:Y:S01]  /*5eb0*/  BAR.SYNC.DEFER_BLOCKING 0x6, 0xa0 ;  /* 0x0182800000007b1d */ /* 0x000fe20000010000 */
[C---:B------:R-:W-:Y:S01]  /*5ec0*/  IMAD.SHL.U32 R4, R98.reuse, 0x20, RZ ;  /* 0x0000002062047824 */ /* 0x040fe200078e00ff */
[C---:B------:R-:W-:Y:S01]  /*5ed0*/  LOP3.LUT R99, R98.reuse, 0x60, RZ, 0xc0, !PT ;  /* 0x0000006062637812 */ /* 0x040fe200078ec0ff */
[C---:B------:R-:W-:Y:S01]  /*5ee0*/  IMAD.SHL.U32 R97, R98.reuse, 0x4, RZ ;  /* 0x0000000462617824 */ /* 0x040fe200078e00ff */
[C---:B------:R-:W-:Y:S01]  /*5ef0*/  LOP3.LUT R96, R98.reuse, 0x2, RZ, 0xc0, !PT ;  /* 0x0000000262607812 */ /* 0x040fe200078ec0ff */
[----:B------:R-:W-:Y:S01]  /*5f00*/  IMAD.U32 R37, R98, 0x10000, RZ ;  /* 0x0001000062257824 */ /* 0x000fe200078e00ff */
[----:B------:R-:W-:-:S02]  /*5f10*/  UMOV UR44, 0x400 ;  /* 0x00000400002c7882 */ /* 0x000fc40000000000 */
[----:B------:R-:W2:Y:S01]  /*5f20*/  LDC.64 R80, c[0x0][0x888] ;  /* 0x00022200ff507b82 */ /* 0x000ea20000000a00 */
[----:B------:R-:W-:Y:S01]  /*5f30*/  LOP3.LUT R6, R4, 0xc0, RZ, 0xc0, !PT ;  /* 0x000000c004067812 */ /* 0x000fe200078ec0ff */
[----:B------:R-:W-:Y:S01]  /*5f40*/  HFMA2 R90, -RZ, RZ, 0, 0 ;  /* 0x00000000ff5a7431 */ /* 0x000fe200000001ff */
[----:B------:R-:W-:Y:S01]  /*5f50*/  LOP3.LUT R98, R98, 0x4, RZ, 0xc0, !PT ;  /* 0x0000000462627812 */ /* 0x000fe200078ec0ff */
[----:B------:R-:W-:Y:S01]  /*5f60*/  IMAD.MOV.U32 R94, RZ, RZ, 0x1 ;  /* 0x00000001ff5e7424 */ /* 0x000fe200078e00ff */
[----:B------:R-:W-:Y:S01]  /*5f70*/  LOP3.LUT R97, R6, 0x18, R97, 0xf8, !PT ;  /* 0x0000001806617812 */ /* 0x000fe200078ef861 */
[----:B------:R-:W-:Y:S01]  /*5f80*/  IMAD.MOV.U32 R36, RZ, RZ, RZ ;  /* 0x000000ffff247224 */ /* 0x000fe200078e00ff */
[----:B------:R-:W-:Y:S01]  /*5f90*/  LOP3.LUT R37, R37, 0x600000, RZ, 0xc0, !PT ;  /* 0x0060000025257812 */ /* 0x000fe200078ec0ff */
[----:B------:R-:W3:Y:S01]  /*5fa0*/  LDC.64 R82, c[0x0][0x890] ;  /* 0x00022400ff527b82 */ /* 0x000ee20000000a00 */
[----:B------:R-:W-:Y:S02]  /*5fb0*/  LOP3.LUT R97, R97, 0xf20, R4, 0xf8, !PT ;  /* 0x00000f2061617812 */ /* 0x000fe400078ef804 */
[----:B------:R-:W-:Y:S01]  /*5fc0*/  CS2R R92, SRZ ;  /* 0x00000000005c7805 */ /* 0x000fe2000001ff00 */
[----:B------:R-:W4:Y:S01]  /*5fd0*/  LDCU UR59, c[0x0][0x370] ;  /* 0x00006e00ff3b77ac */ /* 0x000f220008000800 */
[----:B------:R-:W2:Y:S03]  /*5fe0*/  LDCU.64 UR62, c[0x0][0x348] ;  /* 0x00006900ff3e77ac */ /* 0x000ea60008000a00 */
[----:B------:R-:W2:Y:S01]  /*5ff0*/  LDC.64 R78, c[0x0][0x8b0] ;  /* 0x00022c00ff4e7b82 */ /* 0x000ea20000000a00 */
[----:B-1----:R-:W-:Y:S01]  /*6000*/  ULEA UR44, UR4, UR44, 0x18 ;  /* 0x0000002c042c7291 */ /* 0x002fe2000f8ec0ff */
[----:B------:R-:W1:Y:S06]  /*6010*/  LDCU UR43, c[0x0][0xb0c] ;  /* 0x00016180ff2b77ac */ /* 0x000e6c0008000800 */
[----:B------:R-:W1:Y:S01]  /*6020*/  LDC.64 R76, c[0x0][0x8a8] ;  /* 0x00022a00ff4c7b82 */ /* 0x000e620000000a00 */
[----:B------:R-:W-:Y:S01]  /*6030*/  UIADD3 UR4, UPT, UPT, UR44, 0x400, URZ ;  /* 0x000004002c047890 */ /* 0x000fe2000fffe0ff */
[----:B------:R-:W1:Y:S01]  /*6040*/  LDCU UR39, c[0x0][0xb30] ;  /* 0x00016600ff2777ac */ /* 0x000e620008000800 */
[----:B------:R-:W4:Y:S04]  /*6050*/  LDS R0, [UR44+0x200] ;  /* 0x0002002cff007984 */ /* 0x000f280008000800 */
[----:B------:R-:W-:Y:S01]  /*6060*/  IMAD.U32 R88, RZ, RZ, UR4 ;  /* 0x00000004ff587e24 */ /* 0x000fe2000f8e00ff */
[----:B------:R-:W1:Y:S04]  /*6070*/  LDCU.64 UR56, c[0x0][0x888] ;  /* 0x00011100ff3877ac */ /* 0x000e680008000a00 */
[----:B------:R-:W-:Y:S01]  /*6080*/  LEA R97, R97, R88, 0x1 ;  /* 0x0000005861617211 */ /* 0x000fe200078e08ff */
[----:B------:R-:W1:Y:S04]  /*6090*/  LDCU.64 UR40, c[0x0][0xb28] ;  /* 0x00016500ff2877ac */ /* 0x000e680008000a00 */
[--C-:B------:R-:W-:Y:S01]  /*60a0*/  IMAD R96, R96, -0x10, R97.reuse ;  /* 0xfffffff060607824 */ /* 0x100fe200078e0261 */
[----:B------:R-:W1:Y:S01]  /*60b0*/  LDCU.128 UR52, c[0x0][0xb10] ;  /* 0x00016200ff3477ac */ /* 0x000e620008000c00 */
[----:B------:R-:W-:Y:S01]  /*60c0*/  IMAD R95, R98, -0x10, R97 ;  /* 0xfffffff0625f7824 */ /* 0x000fe200078e0261 */
[----:B------:R-:W1:Y:S01]  /*60d0*/  LDCU UR58, c[0x0][0x374] ;  /* 0x00006e80ff3a77ac */ /* 0x000e620008000800 */
[----:B------:R-:W-:Y:S01]  /*60e0*/  UMOV UR47, URZ ;  /* 0x000000ff002f7c82 */ /* 0x000fe20008000000 */
[----:B------:R-:W-:Y:S01]  /*60f0*/  UMOV UR46, URZ ;  /* 0x000000ff002e7c82 */ /* 0x000fe20008000000 */
[----:B--234-:R-:W-:-:S07]  /*6100*/  IADD3 R37, PT, PT, R0, R37, RZ ;  /* 0x0000002500257210 */ /* 0x01cfce0007ffe0ff */
.L_x_157:
[----:B------:R-:W-:Y:S02]  /*6110*/  LEA R3, R90, UR44, 0x3 ;  /* 0x0000002c5a037c11 */ /* 0x000fe4000f8e18ff */
[----:B------:R-:W-:Y:S02]  /*6120*/  SHF.L.U32 R0, R92, 0x1f, RZ ;  /* 0x0000001f5c007819 */ /* 0x000fe400000006ff */
[----:B------:R-:W-:Y:S02]  /*6130*/  LEA R5, R90, UR44, 0x4 ;  /* 0x0000002c5a057c11 */ /* 0x000fe4000f8e20ff */
[----:B--2---:R-:W2:Y:S02]  /*6140*/  SYNCS.PHASECHK.TRANS64.TRYWAIT P0, [R3+URZ+0x150], R0 ;  /* 0x00015000030075a7 */ /* 0x004ea400080011ff */
[----:B-12---:R-:W-:Y:S05]  /*6150*/  @!P0 BRA `(.L_x_114) ;  /* 0x0000005000388947 */ /* 0x006fea0003800000 */
.L_x_232:
[----:B------:R-:W3:Y:S01]  /*6160*/  LDS.128 R4, [R5+0x1e0] ;  /* 0x0001e00005047984 */ /* 0x000ee20000000c00 */
[----:B------:R-:W-:Y:S01]  /*6170*/  UISETP.GE.AND UP0, UPT, UR42, 0x1, UPT ;  /* 0x000000012a00788c */ /* 0x000fe2000bf06270 */
[----:B------:R-:W-:Y:S01]  /*6180*/  @!PT LDS RZ, [RZ] ;  /* 0x00000000fffff984 */ /* 0x000fe20000000800 */
[----:B------:R-:W-:Y:S01]  /*6190*/  @!PT LDS RZ, [RZ] ;  /* 0x00000000fffff984 */ /* 0x000fe20000000800 */
[----:B------:R-:W-:Y:S01]  /*61a0*/  @!PT LDS RZ, [RZ] ;  /* 0x00000000fffff984 */ /* 0x000fe20000000800 */
[----:B------:R-:W-:Y:S01]  /*61b0*/  @!PT LDS RZ, [RZ] ;  /* 0x00000000fffff984 */ /* 0x000fe20000000800 */
[----:B------:R4:W-:Y:S06]  /*61c0*/  MEMBAR.ALL.CTA ;  /* 0x0000000000007992 */ /* 0x0009ec0000008000 */
[----:B----4-:R-:W4:Y:S01]  /*61d0*/  FENCE.VIEW.ASYNC.S ;  /* 0x00000000000073c6 */ /* 0x010f220000000000 */
[----:B---3--:R-:W-:Y:S11]  /*61e0*/  LOP3.LUT P0, RZ, R6, 0x1, RZ, 0xc0, !PT ;  /* 0x0000000106ff7812 */ /* 0x008ff6000780c0ff */
[----:B------:R-:W-:Y:S02]  /*61f0*/  @!UPT UIADD3 URZ, UPT, UPT, URZ, URZ, URZ ;  /* 0x000000fffffff290 */ /* 0x000fe4000fffe0ff */
[----:B----4-:R-:W-:Y:S01]  /*6200*/  VOTEU.ANY UP1, P0 ;  /* 0x0000000000ff7886 */ /* 0x010fe20000020100 */
[----:B------:R-:W-:Y:S01]  /*6210*/  PLOP3.LUT P0, PT, PT, PT, UP1, 0x80, 0x8 ;  /* 0x000000000008781c */ /* 0x000fe20003f0f018 */
[----:B------:R-:W-:Y:S11]  /*6220*/  UP2UR UR61, UPR, URZ, 0x2 ;  /* 0x00000002ff3d7883 */ /* 0x000ff60008000000 */
[----:B------:R-:W-:Y:S01]  /*6230*/  @!UPT UIADD3 URZ, UPT, UPT, URZ, URZ, URZ ;  /* 0x000000fffffff290 */ /* 0x000fe2000fffe0ff */
[----:B--2---:R-:W-:Y:S02]  /*6240*/  @P0 SHF.R.U32.HI R0, RZ, 0x10, R5 ;  /* 0x00000010ff000819 */ /* 0x004fe40000011605 */
        /* <DEDUP_REMOVED lines=12> */
[----:B------:R-:W3:Y:S01]  /*6310*/  LDCU UR12, c[0x0][0xb20] ;  /* 0x00016400ff0c77ac */ /* 0x000ee20008000800 */
[----:B-1----:R-:W-:Y:S02]  /*6320*/  UIMAD.WIDE.U32 UR4, UR58, UR55, URZ ;  /* 0x000000373a0472a5 */ /* 0x002fe4000f8e00ff */
[----:B------:R-:W-:Y:S02]  /*6330*/  UIMAD.WIDE.U32 UR6, UR59, UR52, URZ ;  /* 0x000000343b0672a5 */ /* 0x000fe4000f8e00ff */
[----:B------:R-:W-:Y:S02]  /*6340*/  UISETP.NE.AND UP0, UPT, UR54, 0x1, UPT ;  /* 0x000000013600788c */ /* 0x000fe4000bf05270 */
[----:B------:R-:W-:Y:S02]  /*6350*/  UIMAD.WIDE.U32 UR8, UR37, UR55, URZ ;  /* 0x00000037250872a5 */ /* 0x000fe4000f8e00ff */
[----:B------:R-:W-:Y:S02]  /*6360*/  UIMAD.WIDE.U32 UR10, UR38, UR52, URZ ;  /* 0x00000034260a72a5 */ /* 0x000fe4000f8e00ff */
[----:B------:R-:W-:Y:S02]  /*6370*/  UISETP.NE.AND UP1, UPT, UR43, 0x1, UPT ;  /* 0x000000012b00788c */ /* 0x000fe4000bf25270 */
[----:B------:R-:W-:Y:S01]  /*6380*/  UISETP.NE.AND UP2, UPT, UR42, 0x1, UPT ;  /* 0x000000012a00788c */ /* 0x000fe2000bf45270 */
[----:B------:R-:W-:Y:S02]  /*6390*/  UMOV UR4, UR5 ;  /* 0x0000000500047c82 */ /* 0x000fe40008000000 */
[----:B---3--:R-:W-:Y:S03]  /*63a0*/  USHF.R.U32.HI UR5, URZ, UR12, UR4 ;  /* 0x0000000cff057299 */ /* 0x008fe60008011604 */
[----:B------:R-:W-:Y:S02]  /*63b0*/  UMOV UR4, UR7 ;  /* 0x0000000700047c82 */ /* 0x000fe40008000000 */
[----:B------:R-:W-:Y:S02]  /*63c0*/  USHF.R.U32.HI UR7, URZ, UR53, UR4 ;  /* 0x00000035ff077299 */ /* 0x000fe40008011604 */
[----:B------:R-:W-:Y:S02]  /*63d0*/  USEL UR4, UR58, UR5, !UP0 ;  /* 0x000000053a047287 */ /* 0x000fe4000c000000 */
[----:B------:R-:W-:Y:S01]  /*63e0*/  USEL UR7, UR59, UR7, !UP1 ;  /* 0x000000073b077287 */ /* 0x000fe2000c800000 */
[----:B------:R-:W-:Y:S01]  /*63f0*/  UMOV UR5, UR9 ;  /* 0x0000000900057c82 */ /* 0x000fe20008000000 */
[----:B------:R-:W-:Y:S02]  /*6400*/  UIMAD.WIDE.U32 UR8, UR4, UR40, URZ ;  /* 0x00000028040872a5 */ /* 0x000fe4000f8e00ff */
[----:B------:R-:W-:Y:S03]  /*6410*/  USHF.R.U32.HI UR6, URZ, UR12, UR5 ;  /* 0x0000000cff067299 */ /* 0x000fe60008011605 */
[----:B------:R-:W-:Y:S01]  /*6420*/  UMOV UR5, UR11 ;  /* 0x0000000b00057c82 */ /* 0x000fe20008000000 */
[----:B------:R-:W-:Y:S02]  /*6430*/  UIMAD.WIDE.U32 UR10, UR7, UR40, URZ ;  /* 0x00000028070a72a5 */ /* 0x000fe4000f8e00ff */
[----:B------:R-:W-:Y:S02]  /*6440*/  USHF.R.U32.HI UR12, URZ, UR53, UR5 ;  /* 0x00000035ff0c7299 */ /* 0x000fe40008011605 */
[----:B------:R-:W-:Y:S01]  /*6450*/  USEL UR6, UR37, UR6, !UP0 ;  /* 0x0000000625067287 */ /* 0x000fe2000c000000 */
[----:B------:R-:W-:Y:S02]  /*6460*/  UMOV UR5, UR9 ;  /* 0x0000000900057c82 */ /* 0x000fe40008000000 */
[----:B------:R-:W-:Y:S01]  /*6470*/  UMOV UR10, UR11 ;  /* 0x0000000b000a7c82 */ /* 0x000fe20008000000 */
[----:B------:R-:W-:Y:S02]  /*6480*/  @UP2 USHF.R.U32.HI UR4, URZ, UR41, UR5 ;  /* 0x00000029ff042299 */ /* 0x000fe40008011605 */
[----:B------:R-:W-:Y:S02]  /*6490*/  @UP2 USHF.R.U32.HI UR7, URZ, UR41, UR10 ;  /* 0x00000029ff072299 */ /* 0x000fe4000801160a */
[----:B------:R-:W-:Y:S02]  /*64a0*/  UIMAD UR4, UR42, UR4, URZ ;  /* 0x000000042a0472a4 */ /* 0x000fe4000f8e02ff */
        /* <DEDUP_REMOVED lines=8> */
[----:B------:R-:W-:Y:S02]  /*6530*/  USEL UR11, UR6, UR4, !UP2 ;  /* 0x00000004060b7287 */ /* 0x000fe4000d000000 */
[----:B------:R-:W-:Y:S02]  /*6540*/  UIADD3 UR8, UPT, UPT, -UR5, URZ, URZ ;  /* 0x000000ff05087290 */ /* 0x000fe4000fffe1ff */
[----:B------:R-:W-:Y:S01]  /*6550*/  UIADD3 UR10, UPT, UPT, -UR11, URZ, URZ ;  /* 0x000000ff0b0a7290 */ /* 0x000fe2000fffe1ff */
[----:B------:R-:W-:Y:S01]  /*6560*/  @!UP0 UMOV UR4, UR9 ;  /* 0x0000000900048c82 */ /* 0x000fe20008000000 */
[----:B------:R-:W-:Y:S02]  /*6570*/  UIADD3 UR9, UPT, UPT, -UR6, URZ, URZ ;  /* 0x000000ff06097290 */ /* 0x000fe4000fffe1ff */
[----:B------:R-:W-:Y:S02]  /*6580*/  @!UP0 USHF.R.U32.HI UR4, URZ, UR41, UR4 ;  /* 0x00000029ff048299 */ /* 0x000fe40008011604 */
[----:B------:R-:W-:Y:S02]  /*6590*/  UIMAD UR10, UR42, UR10, UR6 ;  /* 0x0000000a2a0a72a4 */ /* 0x000fe4000f8e0206 */
[----:B------:R-:W-:Y:S04]  /*65a0*/  @!UP0 USEL UR4, UR5, UR4, !UP2 ;  /* 0x0000000405048287 */ /* 0x000fe8000d000000 */
[----:B------:R-:W-:Y:S02]  /*65b0*/  @!UP0 UIMAD UR10, UR7, UR10, UR4 ;  /* 0x0000000a070a82a4 */ /* 0x000fe4000f8e0204 */
[----:B------:R-:W-:Y:S02]  /*65c0*/  @!UP0 UIADD3 UR11, UPT, UPT, UR11, -UR4, URZ ;  /* 0x800000040b0b8290 */ /* 0x000fe4000fffe0ff */
[----:B------:R-:W-:Y:S02]  /*65d0*/  UIMAD UR7, UR43, UR8, UR38 ;  /* 0x000000082b0772a4 */ /* 0x000fe4000f8e0226 */
[----:B------:R-:W-:Y:S02]  /*65e0*/  @!UP0 UIMAD UR6, UR11, UR42, UR5 ;  /* 0x0000002a0b0682a4 */ /* 0x000fe4000f8e0205 */
[----:B------:R-:W-:Y:S01]  /*65f0*/  UIMAD UR4, UR54, UR9, UR37 ;  /* 0x00000009360472a4 */ /* 0x000fe2000f8e0225 */
[----:B------:R-:W-:Y:S02]  /*6600*/  @!UP0 UMOV UR5, UR10 ;  /* 0x0000000a00058c82 */ /* 0x000fe40008000000 */
[----:B------:R-:W-:Y:S02]  /*6610*/  UIMAD UR38, UR5, UR43, UR7 ;  /* 0x0000002b052672a4 */ /* 0x000fe4000f8e0207 */
[----:B------:R-:W-:Y:S11]  /*6620*/  UIMAD UR37, UR6, UR54, UR4 ;  /* 0x00000036062572a4 */ /* 0x000ff6000f8e0204 */
[----:B------:R-:W-:Y:S01]  /*6630*/  @!UPT UIADD3 URZ, UPT, UPT, URZ, URZ, URZ ;  /* 0x000000fffffff290 */ /* 0x000fe2000fffe0ff */
.L_x_115:
[----:B-1----:R-:W-:Y:S01]  /*6640*/  UISETP.NE.AND UP0, UPT, UR39, 0x1, UPT ;  /* 0x000000012700788c */ /* 0x002fe2000bf05270 */
[----:B------:R-:W-:Y:S01]  /*6650*/  LOP3.LUT P0, RZ, R88, 0x1b0, RZ, 0xc0, !PT ;  /* 0x000001b058ff7812 */ /* 0x000fe2000780c0ff */
[----:B------:R-:W-:Y:S01]  /*6660*/  USHF.L.U32 UR50, UR16, 0x7, URZ ;  /* 0x0000000710327899 */ /* 0x000fe200080006ff */
[----:B------:R-:W-:Y:S01]  /*6670*/  BSSY.RECONVERGENT B6, `(.L_x_116) ;  /* 0x0000034000067945 */ /* 0x000fe20003800200 */
[----:B------:R-:W-:Y:S01]  /*6680*/  USHF.L.U32 UR49, UR20, 0x7, URZ ;  /* 0x0000000714317899 */ /* 0x000fe200080006ff */
[----:B------:R-:W-:Y:S06]  /*6690*/  IADD3 R90, PT, PT, R90, 0x1, RZ ;  /* 0x000000015a5a7810 */ /* 0x000fec0007ffe0ff */
[----:B------:R-:W1:Y:S01]  /*66a0*/  @!UP0 LDCU.128 UR12, c[0x0][0xb10] ;  /* 0x00016200ff0c87ac */ /* 0x000e620008000c00 */
[----:B------:R-:W3:Y:S01]  /*66b0*/  @!UP0 LDCU UR5, c[0x0][0xb0c] ;  /* 0x00016180ff0587ac */ /* 0x000ee20008000800 */
[----:B------:R-:W4:Y:S01]  /*66c0*/  @!UP0 LDCU UR10, c[0x0][0xb20] ;  /* 0x00016400ff0a87ac */ /* 0x000f220008000800 */
[----:B-1----:R-:W-:Y:S02]  /*66d0*/  UIMAD.WIDE.U32 UR8, UR38, UR12, URZ ;  /* 0x0000000c260872a5 */ /* 0x002fe4000f8e00ff */
[----:B------:R-:W-:Y:S02]  /*66e0*/  UIMAD.WIDE.U32 UR6, UR37, UR15, URZ ;  /* 0x0000000f250672a5 */ /* 0x000fe4000f8e00ff */
[----:B------:R-:W-:Y:S03]  /*66f0*/  @!UP0 UISETP.NE.AND UP1, UPT, UR14, 0x1, UPT ;  /* 0x000000010e00888c */ /* 0x000fe6000bf25270 */
[----:B------:R-:W-:Y:S01]  /*6700*/  @!UP0 UMOV UR4, UR9 ;  /* 0x0000000900048c82 */ /* 0x000fe20008000000 */
[----:B---3--:R-:W-:Y:S02]  /*6710*/  @!UP0 UISETP.NE.AND UP2, UPT, UR5, 0x1, UPT ;  /* 0x000000010500888c */ /* 0x008fe4000bf45270 */
[----:B------:R-:W-:Y:S01]  /*6720*/  @!UP0 USHF.R.U32.HI UR4, URZ, UR13, UR4 ;  /* 0x0000000dff048299 */ /* 0x000fe20008011604 */
[----:B------:R-:W-:Y:S02]  /*6730*/  @!UP0 UMOV UR6, UR7 ;  /* 0x0000000700068c82 */ /* 0x000fe40008000000 */
[----:B----4-:R-:W-:Y:S02]  /*6740*/  @!UP0 USHF.R.U32.HI UR6, URZ, UR10, UR6 ;  /* 0x0000000aff068299 */ /* 0x010fe40008011606 */
[----:B------:R-:W-:Y:S02]  /*6750*/  @!UP0 USEL UR7, UR38, UR4, !UP2 ;  /* 0x0000000426078287 */ /* 0x000fe4000d000000 */
[----:B------:R-:W-:Y:S04]  /*6760*/  @!UP0 USEL UR6, UR37, UR6, !UP1 ;  /* 0x0000000625068287 */ /* 0x000fe8000c800000 */
[----:B------:R-:W-:Y:S02]  /*6770*/  @!UP0 UIADD3 UR4, UPT, UPT, -UR7, UR6, URZ ;  /* 0x0000000607048290 */ /* 0x000fe4000fffe1ff */
[----:B------:R-:W-:Y:S02]  /*6780*/  @!UP0 UIADD3 UR6, UPT, UPT, UR7, -UR6, URZ ;  /* 0x8000000607068290 */ /* 0x000fe4000fffe0ff */
[----:B------:R-:W-:Y:S02]  /*6790*/  @!UP0 UIMAD UR38, UR4, UR5, UR38 ;  /* 0x00000005042682a4 */ /* 0x000fe4000f8e0226 */
[----:B------:R-:W-:Y:S01]  /*67a0*/  @!UP0 UIMAD UR37, UR6, UR14, UR37 ;  /* 0x0000000e062582a4 */ /* 0x000fe2000f8e0225 */
[----:B------:R-:W-:Y:S11]  /*67b0*/  @!P0 BRA `(.L_x_117) ;  /* 0x00000000007c8947 */ /* 0x000ff60003800000 */
[----:B------:R-:W1:Y:S01]  /*67c0*/  LDCU.64 UR8, c[0x4][0x80] ;  /* 0x01001000ff0877ac */ /* 0x000e620008000a00 */
[----:B------:R-:W-:Y:S01]  /*67d0*/  MOV R2, 0x0 ;  /* 0x0000000000027802 */ /* 0x000fe20000000f00 */
[----:B------:R-:W-:Y:S02]  /*67e0*/  HFMA2 R12, -RZ, RZ, 0, 5.9604644775390625e-08 ;  /* 0x00000001ff0c7431 */ /* 0x000fe400000001ff */
[----:B------:R-:W-:Y:S01]  /*67f0*/  IMAD.MOV.U32 R8, RZ, RZ, 0x70 ;  /* 0x00000070ff087424 */ /* 0x000fe200078e00ff */
[----:B------:R3:W4:Y:S01]  /*6800*/  LDC.64 R14, c[0x4][R2] ;  /* 0x01000000020e7b82 */ /* 0x0007220000000a00 */
[----:B------:R-:W2:Y:S01]  /*6810*/  LDCU.64 UR6, c[0x4][0x88] ;  /* 0x01001100ff0677ac */ /* 0x000ea20008000a00 */
[----:B------:R-:W-:Y:S01]  /*6820*/  IMAD.MOV.U32 R13, RZ, RZ, RZ ;  /* 0x000000ffff0d7224 */ /* 0x000fe200078e00ff */
[----:B------:R-:W2:Y:S01]  /*6830*/  LDCU.64 UR4, c[0x4][0x8] ;  /* 0x01000100ff0477ac */ /* 0x000ea20008000a00 */
[----:B-1----:R-:W-:Y:S01]  /*6840*/  MOV R5, UR9 ;  /* 0x0000000900057c02 */ /* 0x002fe20008000f00 */
[----:B------:R-:W-:Y:S01]  /*6850*/  IMAD.U32 R4, RZ, RZ, UR8 ;  /* 0x00000008ff047e24 */ /* 0x000fe2000f8e00ff */
[----:B--2---:R-:W-:Y:S01]  /*6860*/  MOV R7, UR7 ;  /* 0x0000000700077c02 */ /* 0x004fe20008000f00 */
[----:B------:R-:W-:Y:S01]  /*6870*/  IMAD.U32 R6, RZ, RZ, UR6 ;  /* 0x00000006ff067e24 */ /* 0x000fe2000f8e00ff */
[----:B------:R-:W-:Y:S01]  /*6880*/  MOV R11, UR5 ;  /* 0x00000005000b7c02 */ /* 0x000fe20008000f00 */
[----:B------:R-:W-:Y:S02]  /*6890*/  IMAD.U32 R10, RZ, RZ, UR4 ;  /* 0x00000004ff0a7e24 */ /* 0x000fe4000f8e00ff */
[----:B------:R-:W-:Y:S07]  /*68a0*/  LEPC R20, `(.L_x_118) ;  /* 0x000000001014794e */ /* 0x000fee0000000000 */
[----:B---345:R-:W-:Y:S05]  /*68b0*/  CALL.ABS.NOINC R14 ;  /* 0x000000000e007343 */ /* 0x038fea0003c00000 */
.L_x_118:
[----:B------:R-:W1:Y:S01]  /*68c0*/  LDCU.64 UR8, c[0x4][0x80] ;  /* 0x01001000ff0877ac */ /* 0x000e620008000a00 */
[----:B------:R-:W2:Y:S01]  /*68d0*/  LDC.64 R2, c[0x4][R2] ;  /* 0x0100000002027b82 */ /* 0x000ea20000000a00 */
[----:B------:R-:W-:Y:S02]  /*68e0*/  HFMA2 R12, -RZ, RZ, 0, 5.9604644775390625e-08 ;  /* 0x00000001ff0c7431 */ /* 0x000fe400000001ff */
[----:B------:R-:W-:Y:S02]  /*68f0*/  IMAD.MOV.U32 R8, RZ, RZ, 0x70 ;  /* 0x00000070ff087424 */ /* 0x000fe400078e00ff */
[----:B------:R-:W-:Y:S01]  /*6900*/  IMAD.MOV.U32 R13, RZ, RZ, RZ ;  /* 0x000000ffff0d7224 */ /* 0x000fe200078e00ff */
[----:B------:R-:W3:Y:S01]  /*6910*/  LDCU.64 UR6, c[0x4][0x88] ;  /* 0x01001100ff0677ac */ /* 0x000ee20008000a00 */
[----:B------:R-:W4:Y:S01]  /*6920*/  LDCU.64 UR4, c[0x4][0x8] ;  /* 0x01000100ff0477ac */ /* 0x000f220008000a00 */
[----:B-1----:R-:W-:Y:S02]  /*6930*/  MOV R4, UR8 ;  /* 0x0000000800047c02 */ /* 0x002fe40008000f00 */
[----:B------:R-:W-:Y:S02]  /*6940*/  MOV R5, UR9 ;  /* 0x0000000900057c02 */ /* 0x000fe40008000f00 */
[----:B---3--:R-:W-:Y:S01]  /*6950*/  MOV R7, UR7 ;  /* 0x0000000700077c02 */ /* 0x008fe20008000f00 */
[----:B------:R-:W-:Y:S01]  /*6960*/  IMAD.U32 R6, RZ, RZ, UR6 ;  /* 0x00000006ff067e24 */ /* 0x000fe2000f8e00ff */
[----:B----4-:R-:W-:Y:S01]  /*6970*/  MOV R11, UR5 ;  /* 0x00000005000b7c02 */ /* 0x010fe20008000f00 */
[----:B------:R-:W-:Y:S02]  /*6980*/  IMAD.U32 R10, RZ, RZ, UR4 ;  /* 0x00000004ff0a7e24 */ /* 0x000fe4000f8e00ff */
[----:B------:R-:W-:Y:S07]  /*6990*/  LEPC R20, `(.L_x_117) ;  /* 0x000000001014794e */ /* 0x000fee0000000000 */
[----:B--2---:R-:W-:Y:S05]  /*69a0*/  CALL.ABS.NOINC R2 ;  /* 0x0000000002007343 */ /* 0x004fea0003c00000 */
.L_x_117:
[----:B------:R-:W-:Y:S05]  /*69b0*/  BSYNC.RECONVERGENT B6 ;  /* 0x0000000000067941 */ /* 0x000fea0003800200 */
.L_x_116:
[----:B------:R-:W-:Y:S02]  /*69c0*/  ISETP.NE.U32.AND P0, PT, RZ, UR56, PT ;  /* 0x00000038ff007c0c */ /* 0x000fe4000bf05070 */
[C---:B------:R-:W-:Y:S02]  /*69d0*/  ISETP.NE.U32.AND P1, PT, R82.reuse, RZ, PT ;  /* 0x000000ff5200720c */ /* 0x040fe40003f25070 */
[----:B------:R-:W-:Y:S02]  /*69e0*/  ISETP.NE.U32.AND P4, PT, R82, RZ, PT ;  /* 0x000000ff5200720c */ /* 0x000fe40003f85070 */
[----:B------:R-:W-:Y:S02]  /*69f0*/  ISETP.NE.AND.EX P0, PT, RZ, UR57, PT, P0 ;  /* 0x00000039ff007c0c */ /* 0x000fe4000bf05300 */
[C---:B------:R-:W-:Y:S02]  /*6a00*/  ISETP.NE.AND.EX P1, PT, R83.reuse, RZ, PT, P1 ;  /* 0x000000ff5300720c */ /* 0x040fe40003f25310 */
[----:B------:R-:W-:Y:S02]  /*6a10*/  ISETP.NE.AND.EX P4, PT, R83, RZ, P0, P4 ;  /* 0x000000ff5300720c */ /* 0x000fe40000785340 */
[----:B------:R-:W-:Y:S02]  /*6a20*/  ISETP.NE.U32.AND P5, PT, R78, RZ, PT ;  /* 0x000000ff4e00720c */ /* 0x000fe40003fa5070 */
[----:B------:R-:W-:Y:S02]  /*6a30*/  ISETP.NE.U32.AND P3, PT, RZ, UR56, PT ;  /* 0x00000038ff007c0c */ /* 0x000fe4000bf65070 */
[----:B------:R-:W-:Y:S02]  /*6a40*/  PLOP3.LUT P2, PT, PT, PT, PT, 0x8, 0x80 ;  /* 0x000000000080781c */ /* 0x000fe40003f4e170 */
[----:B------:R-:W-:Y:S02]  /*6a50*/  ISETP.NE.AND.EX P5, PT, R79, RZ, PT, P5 ;  /* 0x000000ff4f00720c */ /* 0x000fe40003fa5350 */
[----:B------:R-:W-:Y:S03]  /*6a60*/  ISETP.NE.AND.EX P3, PT, RZ, UR57, PT, P3 ;  /* 0x00000039ff007c0c */ /* 0x000fe6000bf65330 */
[----:B------:R-:W-:Y:S01]  /*6a70*/  @!P4 PLOP3.LUT P2, PT, P1, PT, PT, 0x80, 0x8 ;  /* 0x000000000008c81c */ /* 0x000fe20000f4f070 */
[----:B------:R-:W-:Y:S01]  /*6a80*/  @!UPT UIADD3 URZ, UPT, UPT, URZ, URZ, URZ ;  /* 0x000000fffffff290 */ /* 0x000fe2000fffe0ff */
[----:B------:R-:W-:Y:S11]  /*6a90*/  @!P1 BRA `(.L_x_119) ;  /* 0x0000000000309947 */ /* 0x000ff60003800000 */
[----:B------:R-:W-:Y:S01]  /*6aa0*/  ISETP.NE.U32.AND P0, PT, R80, RZ, PT ;  /* 0x000000ff5000720c */ /* 0x000fe20003f05070 */
[----:B------:R-:W1:Y:S01]  /*6ab0*/  LDCU.64 UR4, c[0x0][0x358] ;  /* 0x00006b00ff0477ac */ /* 0x000e620008000a00 */
[----:B------:R-:W-:Y:S02]  /*6ac0*/  IMAD.MOV.U32 R84, RZ, RZ, 0x1 ;  /* 0x00000001ff547424 */ /* 0x000fe400078e00ff */
[----:B------:R-:W-:Y:S11]  /*6ad0*/  ISETP.NE.AND.EX P0, PT, R81, RZ, PT, P0 ;  /* 0x000000ff5100720c */ /* 0x000ff60003f05300 */
[----:B------:R-:W-:Y:S02]  /*6ae0*/  @!UPT UIADD3 URZ, UPT, UPT, URZ, URZ, URZ ;  /* 0x000000fffffff290 */ /* 0x000fe4000fffe0ff */
[----:B------:R-:W3:Y:S01]  /*6af0*/  @P0 LDC.64 R2, c[0x0][0x888] ;  /* 0x00022200ff020b82 */ /* 0x000ee20000000a00 */
[----:B--2---:R-:W-:Y:S04]  /*6b00*/  @P0 IMAD R0, R82, UR36, RZ ;  /* 0x0000002452000c24 */ /* 0x004fe8000f8e02ff */
[----:B---3--:R-:W-:Y:S04]  /*6b10*/  @P0 IMAD.WIDE R2, R0, 0x4, R2 ;  /* 0x0000000400020825 */ /* 0x008fe800078e0202 */
[----:B------:R-:W-:Y:S01]  /*6b20*/  HFMA2 R0, -RZ, RZ, 0, 5.9604644775390625e-08 ;  /* 0x00000001ff007431 */ /* 0x000fe200000001ff */
[----:B-1---5:R1:W5:Y:S04]  /*6b30*/  @P0 LDG.E R41, desc[UR4][R2.64] ;  /* 0x0000000402290981 */ /* 0x022368000c1e1900 */
[----:B------:R-:W-:Y:S01]  /*6b40*/  @!P0 PRMT R84, R0, 0x7610, R84 ;  /* 0x0000761000548816 */ /* 0x000fe20000000054 */
[----:B-1----:R-:W3:Y:S06]  /*6b50*/  @!P0 LDC R41, c[0x0][0x880] ;  /* 0x00022000ff298b82 */ /* 0x002eec0000000800 */
.L_x_119:
[----:B------:R-:W-:Y:S05]  /*6b60*/  @!P5 BRA `(.L_x_120) ;  /* 0x000000000024d947 */ /* 0x000fea0003800000 */
[----:B------:R-:W-:Y:S01]  /*6b70*/  ISETP.NE.U32.AND P0, PT, R76, RZ, PT ;  /* 0x000000ff4c00720c */ /* 0x000fe20003f05070 */
[----:B------:R-:W1:Y:S03]  /*6b80*/  LDCU.64 UR4, c[0x0][0x358] ;  /* 0x00006b00ff0477ac */ /* 0x000e660008000a00 */
[----:B------:R-:W-:Y:S11]  /*6b90*/  ISETP.NE.AND.EX P0, PT, R77, RZ, PT, P0 ;  /* 0x000000ff4d00720c */ /* 0x000ff60003f05300 */
[----:B------:R-:W-:Y:S02]  /*6ba0*/  @!UPT UIADD3 URZ, UPT, UPT, URZ, URZ, URZ ;  /* 0x000000fffffff290 */ /* 0x000fe4000fffe0ff */
[----:B------:R-:W4:Y:S01]  /*6bb0*/  @P0 LDC.64 R2, c[0x0][0x8a8] ;  /* 0x00022a00ff020b82 */ /* 0x000f220000000a00 */
[----:B--2---:R-:W-:Y:S04]  /*6bc0*/  @P0 IMAD R0, R78, UR36, RZ ;  /* 0x000000244e000c24 */ /* 0x004fe8000f8e02ff */
[----:B----4-:R-:W-:Y:S05]  /*6bd0*/  @P0 IMAD.WIDE R2, R0, 0x4, R2 ;  /* 0x0000000400020825 */ /* 0x010fea00078e0202 */
[----:B-1---5:R1:W5:Y:S02]  /*6be0*/  @P0 LDG.E R38, desc[UR4][R2.64] ;  /* 0x0000000402260981 */ /* 0x022364000c1e1900 */
[----:B-1----:R-:W4:Y:S02]  /*6bf0*/  @!P0 LDC R38, c[0x0][0x8a0] ;  /* 0x00022800ff268b82 */ /* 0x002f240000000800 */
.L_x_120:
[----:B---3-5:R-:W-:Y:S01]  /*6c00*/  FSETP.NEU.AND P0, PT, R41, RZ, PT ;  /* 0x000000ff2900720b */ /* 0x028fe20003f0d000 */
[----:B------:R-:W-:Y:S01]  /*6c10*/  BSSY B1, `(.L_x_121) ;  /* 0x0000038000017945 */ /* 0x000fe20003800000 */
[----:B------:R-:W-:Y:S01]  /*6c20*/  SEL R3, RZ, 0xffffffff, P3 ;  /* 0xffffffffff037807 */ /* 0x000fe20001800000 */
[----:B------:R-:W-:Y:S01]  /*6c30*/  IMAD.MOV.U32 R47, RZ, RZ, 0x1 ;  /* 0x00000001ff2f7424 */ /* 0x000fe200078e00ff */
[----:B------:R-:W-:Y:S01]  /*6c40*/  @!P4 LOP3.LUT P3, RZ, R84, 0xff, RZ, 0xc0, !PT ;  /* 0x000000ff54ffc812 */ /* 0x000fe2000786c0ff */
[----:B------:R-:W-:Y:S01]  /*6c50*/  IMAD R39, R36, 0x80, R37 ;  /* 0x0000008024277824 */ /* 0x000fe200078e0225 */
[----:B------:R-:W-:Y:S01]  /*6c60*/  @!P4 SEL R2, RZ, 0xffffffff, P0 ;  /* 0xffffffffff02c807 */ /* 0x000fe20000000000 */
[----:B------:R-:W-:Y:S01]  /*6c70*/  IMAD R91, R98, -0x10, R96 ;  /* 0xfffffff0625b7824 */ /* 0x000fe200078e0260 */
[----:B------:R-:W-:Y:S01]  /*6c80*/  LOP3.LUT R94, R94, 0x1, RZ, 0x3c, !PT ;  /* 0x000000015e5e7812 */ /* 0x000fe200078e3cff */
[----:B------:R-:W-:Y:S01]  /*6c90*/  IMAD.MOV.U32 R46, RZ, RZ, RZ ;  /* 0x000000ffff2e7224 */ /* 0x000fe200078e00ff */
[----:B------:R-:W-:Y:S02]  /*6ca0*/  @P2 SEL R2, R3, R2, !P3 ;  /* 0x0000000203022207 */ /* 0x000fe40005800000 */
[----:B------:R-:W-:Y:S02]  /*6cb0*/  CS2R R74, SRZ ;  /* 0x00000000004a7805 */ /* 0x000fe4000001ff00 */
[----:B------:R-:W-:Y:S02]  /*6cc0*/  LEA R101, R36, UR44, 0x3 ;  /* 0x0000002c24657c11 */ /* 0x000fe4000f8e18ff */
[----:B------:R-:W-:Y:S02]  /*6cd0*/  CS2R R72, SRZ ;  /* 0x0000000000487805 */ /* 0x000fe4000001ff00 */
[----:B------:R-:W-:Y:S02]  /*6ce0*/  @!P4 LOP3.LUT R2, R2, 0x1, RZ, 0xc0, !PT ;  /* 0x000000010202c812 */ /* 0x000fe400078ec0ff */
[----:B------:R-:W-:Y:S02]  /*6cf0*/  CS2R R66, SRZ ;  /* 0x0000000000427805 */ /* 0x000fe4000001ff00 */
[----:B--2---:R-:W-:Y:S02]  /*6d00*/  SHF.L.U32 R0, R93, 0x1f, RZ ;  /* 0x0000001f5d007819 */ /* 0x004fe400000006ff */
[----:B------:R-:W-:Y:S02]  /*6d10*/  CS2R R64, SRZ ;  /* 0x0000000000407805 */ /* 0x000fe4000001ff00 */
[----:B------:R-:W-:Y:S02]  /*6d20*/  ISETP.NE.U32.OR P5, PT, R2, 0x1, P4 ;  /* 0x000000010200780c */ /* 0x000fe400027a5470 */
[----:B------:R-:W-:Y:S02]  /*6d30*/  CS2R R58, SRZ ;  /* 0x00000000003a7805 */ /* 0x000fe4000001ff00 */
[----:B------:R-:W-:Y:S02]  /*6d40*/  LOP3.LUT P4, R89, R84, 0xff, RZ, 0xc0, !PT ;  /* 0x000000ff54597812 */ /* 0x000fe4000788c0ff */
[----:B------:R-:W-:Y:S02]  /*6d50*/  CS2R R56, SRZ ;  /* 0x0000000000387805 */ /* 0x000fe4000001ff00 */
[----:B------:R-:W-:Y:S02]  /*6d60*/  SEL R2, RZ, 0xffffffff, P0 ;  /* 0xffffffffff027807 */ /* 0x000fe40000000000 */
[----:B------:R-:W-:Y:S02]  /*6d70*/  CS2R R50, SRZ ;  /* 0x0000000000327805 */ /* 0x000fe4000001ff00 */
[----:B------:R-:W-:Y:S02]  /*6d80*/  P2R R100, PR, RZ, 0x20 ;  /* 0x00000020ff647803 */ /* 0x000fe40000000000 */
[----:B------:R-:W-:Y:S02]  /*6d90*/  CS2R R48, SRZ ;  /* 0x0000000000307805 */ /* 0x000fe4000001ff00 */
[----:B------:R-:W-:Y:S04]  /*6da0*/  @P1 SEL R2, R3, R2, !P4 ;  /* 0x0000000203021207 */ /* 0x000fe80006000000 */
[----:B------:R-:W-:Y:S02]  /*6db0*/  LOP3.LUT R2, R2, 0x1, RZ, 0xc0, !PT ;  /* 0x0000000102027812 */ /* 0x000fe400078ec0ff */
[----:B------:R-:W-:Y:S02]  /*6dc0*/  @P5 SHF.L.U32 R4, R94, 0x1f, RZ ;  /* 0x0000001f5e045819 */ /* 0x000fe400000006ff */
[----:B------:R-:W-:Y:S02]  /*6dd0*/  ISETP.NE.U32.AND P0, PT, R2, 0x1, PT ;  /* 0x000000010200780c */ /* 0x000fe40003f05070 */
[----:B------:R-:W1:Y:S02]  /*6de0*/  @P5 SYNCS.PHASECHK.TRANS64.TRYWAIT P3, [UR44+0x100], R4 ;  /* 0x00010004ff0055a7 */ /* 0x000e64000806112c */
[----:B------:R-:W-:Y:S01]  /*6df0*/  P2R R60, PR, RZ, 0x1 ;  /* 0x00000001ff3c7803 */ /* 0x000fe20000000000 */
[----:B------:R2:W3:Y:S01]  /*6e00*/  SYNCS.PHASECHK.TRANS64.TRYWAIT P2, [R101+URZ+0x170], R0 ;  /* 0x00017000650075a7 */ /* 0x0004e200080411ff */
[----:B-1----:R-:W-:Y:S01]  /*6e10*/  @P5 SEL R47, RZ, 0x1, !P3 ;  /* 0x00000001ff2f5807 */ /* 0x002fe20005800000 */
[----:B--2---:R-:W-:Y:S06]  /*6e20*/  @!P5 BRA `(.L_x_122) ;  /* 0x000000000058d947 */ /* 0x004fec0003800000 */
[----:B------:R-:W-:Y:S01]  /*6e30*/  IMAD.MOV.U32 R75, RZ, RZ, RZ ;  /* 0x000000ffff4b7224 */ /* 0x000fe200078e00ff */
[----:B------:R-:W-:Y:S01]  /*6e40*/  ISETP.NE.AND P0, PT, R47, RZ, PT ;  /* 0x000000ff2f00720c */ /* 0x000fe20003f05270 */
[----:B------:R-:W-:Y:S01]  /*6e50*/  BSSY B0, `(.L_x_123) ;  /* 0x000000c000007945 */ /* 0x000fe20003800000 */
[----:B------:R-:W-:Y:S02]  /*6e60*/  CS2R R50, SRZ ;  /* 0x0000000000327805 */ /* 0x000fe4000001ff00 */
[----:B------:R-:W-:Y:S02]  /*6e70*/  CS2R R48, SRZ ;  /* 0x0000000000307805 */ /* 0x000fe4000001ff00 */
[----:B------:R-:W-:Y:S02]  /*6e80*/  CS2R R58, SRZ ;  /* 0x00000000003a7805 */ /* 0x000fe4000001ff00 */
[----:B------:R-:W-:Y:S02]  /*6e90*/  CS2R R56, SRZ ;  /* 0x0000000000387805 */ /* 0x000fe4000001ff00 */
[----:B------:R-:W-:Y:S02]  /*6ea0*/  CS2R R66, SRZ ;  /* 0x0000000000427805 */ /* 0x000fe4000001ff00 */
[----:B------:R-:W-:Y:S02]  /*6eb0*/  CS2R R64, SRZ ;  /* 0x0000000000407805 */ /* 0x000fe4000001ff00 */
[----:B------:R-:W-:Y:S01]  /*6ec0*/  CS2R R72, SRZ ;  /* 0x0000000000487805 */ /* 0x000fe2000001ff00 */
[----:B------:R-:W-:Y:S06]  /*6ed0*/  @P0 BRA `(.L_x_124) ;  /* 0x00000000000c0947 */ /* 0x000fec0003800000 */
[----:B------:R-:W-:Y:S04]  /*6ee0*/  SHF.L.U32 R3, R94, 0x1f, RZ ;  /* 0x0000001f5e037819 */ /* 0x000fe800000006ff */
[----:B------:R-:W1:Y:S02]  /*6ef0*/  SYNCS.PHASECHK.TRANS64.TRYWAIT P0, [UR44+0x100], R3 ;  /* 0x00010003ff0075a7 */ /* 0x000e64000800112c */
[----:B-1----:R-:W-:Y:S05]  /*6f00*/  @!P0 BRA `(.L_x_125) ;  /* 0x0000004000e08947 */ /* 0x002fea0003800000 */
.L_x_124:
[----:B------:R-:W-:Y:S05]  /*6f10*/  BSYNC B0 ;  /* 0x0000000000007941 */ /* 0x000fea0003800000 */
.L_x_123:
[----:B------:R-:W-:Y:S01]  /*6f20*/  ISETP.NE.AND P0, PT, R60, RZ, PT ;  /* 0x000000ff3c00720c */ /* 0x000fe20003f05270 */
[----:B------:R-:W-:Y:S11]  /*6f30*/  HFMA2 R46, -RZ, RZ, 0, 5.9604644775390625e-08 ;  /* 0x00000001ff2e7431 */ /* 0x000ff600000001ff */
[----:B------:R-:W-:Y:S01]  /*6f40*/  @!UPT UIADD3 URZ, UPT, UPT, URZ, URZ, URZ ;  /* 0x000000fffffff290 */ /* 0x000fe2000fffe0ff */
[----:B------:R2:W1:Y:S04]  /*6f50*/  @P0 LDS.128 R48, [R97] ;  /* 0x0000000061300984 */ /* 0x0004680000000c00 */
[----:B------:R2:W1:Y:S04]  /*6f60*/  @P0 LDS.128 R56, [R96+0x10] ;  /* 0x0000100060380984 */ /* 0x0004680000000c00 */
[----:B------:R2:W1:Y:S04]  /*6f70*/  @P0 LDS.128 R64, [R95+0x20] ;  /* 0x000020005f400984 */ /* 0x0004680000000c00 */
[----:B------:R2:W1:Y:S02]  /*6f80*/  @P0 LDS.128 R72, [R91+0x30] ;  /* 0x000030005b480984 */ /* 0x0004640000000c00 */
.L_x_122:
[----:B------:R-:W-:Y:S05]  /*6f90*/  BSYNC B1 ;  /* 0x0000000000017941 */ /* 0x000fea0003800000 */
.L_x_121:
[----:B-1----:R-:W-:Y:S04]  /*6fa0*/  SHF.R.U32.HI R2, RZ, 0x15, R39 ;  /* 0x00000015ff027819 */ /* 0x002fe80000011627 */
[----:B------:R-:W-:Y:S01]  /*6fb0*/  LOP3.LUT P0, RZ, R2, 0x3, R85, 0x48, !PT ;  /* 0x0000000302ff7812 */ /* 0x000fe20007804855 */
[----:B------:R-:W-:Y:S01]  /*6fc0*/  @!UPT UIADD3 URZ, UPT, UPT, URZ, URZ, URZ ;  /* 0x000000fffffff290 */ /* 0x000fe2000fffe0ff */
[----:B---3--:R-:W-:Y:S11]  /*6fd0*/  @P2 BRA `(.L_x_126) ;  /* 0x0000000000082947 */ /* 0x008ff60003800000 */
[----:B------:R-:W1:Y:S02]  /*6fe0*/  SYNCS.PHASECHK.TRANS64.TRYWAIT P1, [R101+URZ+0x170], R0 ;  /* 0x00017000650075a7 */ /* 0x000e6400080211ff */
[----:B-1----:R-:W-:Y:S05]  /*6ff0*/  @!P1 BRA `(.L_x_127) ;  /* 0x0000004000bc9947 */ /* 0x002fea0003800000 */
.L_x_126:
[----:B------:R-:W-:Y:S05]  /*7000*/  @!P0 BRA `(.L_x_128) ;  /* 0x0000000000408947 */ /* 0x000fea0003800000 */
[----:B------:R-:W3:Y:S01]  /*7010*/  LDCU.64 UR8, c[0x4][0x70] ;  /* 0x01000e00ff0877ac */ /* 0x000ee20008000a00 */
[----:B------:R-:W-:Y:S01]  /*7020*/  MOV R3, 0x0 ;  /* 0x0000000000037802 */ /* 0x000fe20000000f00 */
[----:B------:R-:W-:Y:S02]  /*7030*/  HFMA2 R12, -RZ, RZ, 0, 5.9604644775390625e-08 ;  /* 0x00000001ff0c7431 */ /* 0x000fe400000001ff */
[----:B------:R-:W-:Y:S02]  /*7040*/  IMAD.MOV.U32 R8, RZ, RZ, 0x192 ;  /* 0x00000192ff087424 */ /* 0x000fe400078e00ff */
[----:B------:R-:W-:Y:S01]  /*7050*/  IMAD.MOV.U32 R13, RZ, RZ, RZ ;  /* 0x000000ffff0d7224 */ /* 0x000fe200078e00ff */
[----:B------:R-:W5:Y:S01]  /*7060*/  LDCU.64 UR6, c[0x4][0x78] ;  /* 0x01000f00ff0677ac */ /* 0x000f620008000a00 */
[----:B------:R-:W1:Y:S01]  /*7070*/  LDC.64 R2, c[0x4][R3] ;  /* 0x0100000003027b82 */ /* 0x000e620000000a00 */
[----:B------:R-:W2:Y:S01]  /*7080*/  LDCU.64 UR4, c[0x4][0x10] ;  /* 0x01000200ff0477ac */ /* 0x000ea20008000a00 */
[----:B---3--:R-:W-:Y:S01]  /*7090*/  MOV R5, UR9 ;  /* 0x0000000900057c02 */ /* 0x008fe20008000f00 */
[----:B------:R-:W-:Y:S01]  /*70a0*/  IMAD.U32 R4, RZ, RZ, UR8 ;  /* 0x00000008ff047e24 */ /* 0x000fe2000f8e00ff */
[----:B-----5:R-:W-:Y:S01]  /*70b0*/  MOV R7, UR7 ;  /* 0x0000000700077c02 */ /* 0x020fe20008000f00 */
[----:B------:R-:W-:Y:S01]  /*70c0*/  IMAD.U32 R6, RZ, RZ, UR6 ;  /* 0x00000006ff067e24 */ /* 0x000fe2000f8e00ff */
[----:B--2---:R-:W-:Y:S01]  /*70d0*/  MOV R11, UR5 ;  /* 0x00000005000b7c02 */ /* 0x004fe20008000f00 */
[----:B------:R-:W-:Y:S02]  /*70e0*/  IMAD.U32 R10, RZ, RZ, UR4 ;  /* 0x00000004ff0a7e24 */ /* 0x000fe4000f8e00ff */
[----:B------:R-:W-:Y:S07]  /*70f0*/  LEPC R20, `(.L_x_128) ;  /* 0x000000001014794e */ /* 0x000fee0000000000 */
[----:B-1--4-:R-:W-:Y:S05]  /*7100*/  CALL.ABS.NOINC R2 ;  /* 0x0000000002007343 */ /* 0x012fea0003c00000 */
.L_x_128:
[C---:B------:R-:W-:Y:S01]  /*7110*/  SHF.L.U32 R40, R48.reuse, 0x10, RZ ;  /* 0x0000001030287819 */ /* 0x040fe200000006ff */
[----:B------:R-:W-:Y:S05]  /*7120*/  WARPSYNC.ALL ;  /* 0x0000000000007948 */ /* 0x000fea0003800000 */
[----:B------:R-:W-:Y:S01]  /*7130*/  R2UR UR4, R39 ;  /* 0x00000000270472ca */ /* 0x000fe200000e0000 */
[----:B------:R-:W-:Y:S01]  /*7140*/  BSSY.RECONVERGENT B0, `(.L_x_129) ;  /* 0x0000088000007945 */ /* 0x000fe20003800200 */
[----:B------:R-:W-:Y:S02]  /*7150*/  LOP3.LUT R43, R48, 0xffff0000, RZ, 0xc0, !PT ;  /* 0xffff0000302b7812 */ /* 0x000fe400078ec0ff */
[----:B------:R-:W-:Y:S02]  /*7160*/  SHF.L.U32 R42, R49, 0x10, RZ ;  /* 0x00000010312a7819 */ /* 0x000fe400000006ff */
[----:B------:R-:W-:Y:S02]  /*7170*/  SHF.L.U32 R45, R51, 0x10, RZ ;  /* 0x00000010332d7819 */ /* 0x000fe400000006ff */
[----:B------:R-:W-:Y:S02]  /*7180*/  LOP3.LUT R44, R75, 0xffff0000, RZ, 0xc0, !PT ;  /* 0xffff00004b2c7812 */ /* 0x000fe400078ec0ff */
[----:B------:R-:W-:Y:S03]  /*7190*/  ISETP.NE.AND P0, PT, R99, RZ, PT ;  /* 0x000000ff6300720c */ /* 0x000fe60003f05270 */
[----:B------:R-:W1:Y:S02]  /*71a0*/  LDTM.x32 R4, tmem[UR4] ;  /* 0x00000004000479ee */ /* 0x000e6400082c0000 */
[C---:B-1--4-:R-:W-:Y:S01]  /*71b0*/  FMUL R0, R38.reuse, R4 ;  /* 0x0000000426007220 */ /* 0x052fe20000400000 */
[C---:B------:R-:W-:Y:S01]  /*71c0*/  FMUL R2, R38.reuse, R5 ;  /* 0x0000000526027220 */ /* 0x040fe20000400000 */
[C---:B------:R-:W-:Y:S01]  /*71d0*/  FMUL R3, R38.reuse, R6 ;  /* 0x0000000626037220 */ /* 0x040fe20000400000 */
[----:B------:R-:W-:Y:S01]  /*71e0*/  FMUL R7, R38, R7 ;  /* 0x0000000726077220 */ /* 0x000fe20000400000 */
[----:B------:R-:W-:Y:S01]  /*71f0*/  FFMA R0, R41, R40, R0 ;  /* 0x0000002829007223 */ /* 0x000fe20000000000 */
[----:B------:R-:W-:Y:S01]  /*7200*/  LOP3.LUT R40, R49, 0xffff0000, RZ, 0xc0, !PT ;  /* 0xffff000031287812 */ /* 0x000fe200078ec0ff */
[C---:B------:R-:W-:Y:S01]  /*7210*/  FFMA R2, R41.reuse, R43, R2 ;  /* 0x0000002b29027223 */ /* 0x040fe20000000002 */
[C---:B------:R-:W-:Y:S01]  /*7220*/  SHF.L.U32 R43, R50.reuse, 0x10, RZ ;  /* 0x00000010322b7819 */ /* 0x040fe200000006ff */
[C---:B------:R-:W-:Y:S01]  /*7230*/  FFMA R3, R41.reuse, R42, R3 ;  /* 0x0000002a29037223 */ /* 0x040fe20000000003 */
[----:B------:R-:W-:Y:S01]  /*7240*/  LOP3.LUT R42, R50, 0xffff0000, RZ, 0xc0, !PT ;  /* 0xffff0000322a7812 */ /* 0x000fe200078ec0ff */
[----:B------:R-:W-:Y:S01]  /*7250*/  FMUL R4, R38, R8 ;  /* 0x0000000826047220 */ /* 0x000fe20000400000 */
[----:B------:R-:W-:Y:S01]  /*7260*/  F2FP.BF16.F32.PACK_AB R52, R2, R0 ;  /* 0x000000000234723e */ /* 0x000fe200000010ff */
[----:B------:R-:W-:Y:S01]  /*7270*/  FFMA R7, R41, R40, R7 ;  /* 0x0000002829077223 */ /* 0x000fe20000000007 */
[----:B------:R-:W-:Y:S01]  /*7280*/  LOP3.LUT R40, R51, 0xffff0000, RZ, 0xc0, !PT ;  /* 0xffff000033287812 */ /* 0x000fe200078ec0ff */
[C---:B------:R-:W-:Y:S01]  /*7290*/  FMUL R5, R38.reuse, R9 ;  /* 0x0000000926057220 */ /* 0x040fe20000400000 */
[C---:B------:R-:W-:Y:S01]  /*72a0*/  FMUL R6, R38.reuse, R10 ;  /* 0x0000000a26067220 */ /* 0x040fe20000400000 */
[----:B------:R-:W-:Y:S01]  /*72b0*/  FMUL R11, R38, R11 ;  /* 0x0000000b260b7220 */ /* 0x000fe20000400000 */
[----:B------:R-:W-:Y:S01]  /*72c0*/  F2FP.BF16.F32.PACK_AB R53, R7, R3 ;  /* 0x000000030735723e */ /* 0x000fe200000010ff */
[C---:B------:R-:W-:Y:S01]  /*72d0*/  FFMA R4, R41.reuse, R43, R4 ;  /* 0x0000002b29047223 */ /* 0x040fe20000000004 */
[C---:B------:R-:W-:Y:S01]  /*72e0*/  SHF.L.U32 R43, R56.reuse, 0x10, RZ ;  /* 0x00000010382b7819 */ /* 0x040fe200000006ff */
[----:B------:R-:W-:Y:S01]  /*72f0*/  FFMA R5, R41, R42, R5 ;  /* 0x0000002a29057223 */ /* 0x000fe20000000005 */
[----:B------:R-:W-:Y:S01]  /*7300*/  LOP3.LUT R42, R57, 0xffff0000, RZ, 0xc0, !PT ;  /* 0xffff0000392a7812 */ /* 0x000fe200078ec0ff */
[----:B------:R-:W-:Y:S01]  /*7310*/  FFMA R6, R41, R45, R6 ;  /* 0x0000002d29067223 */ /* 0x000fe20000000006 */
[----:B------:R-:W-:Y:S01]  /*7320*/  SHF.L.U32 R45, R57, 0x10, RZ ;  /* 0x00000010392d7819 */ /* 0x000fe200000006ff */
[----:B------:R-:W-:Y:S01]  /*7330*/  FFMA R11, R41, R40, R11 ;  /* 0x00000028290b7223 */ /* 0x000fe2000000000b */
[----:B------:R-:W-:Y:S01]  /*7340*/  LOP3.LUT R40, R56, 0xffff0000, RZ, 0xc0, !PT ;  /* 0xffff000038287812 */ /* 0x000fe200078ec0ff */
[C---:B------:R-:W-:Y:S01]  /*7350*/  FMUL R8, R38.reuse, R12 ;  /* 0x0000000c26087220 */ /* 0x040fe20000400000 */
[----:B------:R-:W-:Y:S01]  /*7360*/  F2FP.BF16.F32.PACK_AB R54, R5, R4 ;  /* 0x000000040536723e */ /* 0x000fe200000010ff */
[C---:B------:R-:W-:Y:S01]  /*7370*/  FMUL R9, R38.reuse, R13 ;  /* 0x0000000d26097220 */ /* 0x040fe20000400000 */
[----:B------:R-:W-:Y:S01]  /*7380*/  F2FP.BF16.F32.PACK_AB R55, R11, R6 ;  /* 0x000000060b37723e */ /* 0x000fe200000010ff */
[C---:B------:R-:W-:Y:S01]  /*7390*/  FMUL R10, R38.reuse, R14 ;  /* 0x0000000e260a7220 */ /* 0x040fe20000400000 */
[----:B------:R-:W-:Y:S01]  /*73a0*/  FMUL R15, R38, R15 ;  /* 0x0000000f260f7220 */ /* 0x000fe20000400000 */
[----:B------:R-:W-:Y:S01]  /*73b0*/  FFMA R8, R41, R43, R8 ;  /* 0x0000002b29087223 */ /* 0x000fe20000000008 */
[----:B------:R-:W-:Y:S01]  /*73c0*/  SHF.L.U32 R43, R59, 0x10, RZ ;  /* 0x000000103b2b7819 */ /* 0x000fe200000006ff */
[C---:B------:R-:W-:Y:S01]  /*73d0*/  FFMA R9, R41.reuse, R40, R9 ;  /* 0x0000002829097223 */ /* 0x040fe20000000009 */
[C---:B------:R-:W-:Y:S01]  /*73e0*/  SHF.L.U32 R40, R58.reuse, 0x10, RZ ;  /* 0x000000103a287819 */ /* 0x040fe200000006ff */
        /* <DEDUP_REMOVED lines=8> */
[----:B------:R-:W-:Y:S01]  /*7470*/  FMUL R14, R38, R18 ;  /* 0x00000012260e7220 */ /* 0x000fe20000400000 */
[----:B------:R-:W-:Y:S01]  /*7480*/  FFMA R12, R41, R40, R12 ;  /* 0x00000028290c7223 */ /* 0x000fe2000000000c */
[----:B------:R-:W-:Y:S01]  /*7490*/  LOP3.LUT R40, R59, 0xffff0000, RZ, 0xc0, !PT ;  /* 0xffff00003b287812 */ /* 0x000fe200078ec0ff */
[C---:B------:R-:W-:Y:S01]  /*74a0*/  FFMA R13, R41.reuse, R42, R13 ;  /* 0x0000002a290d7223 */ /* 0x040fe2000000000d */
[----:B------:R-:W-:Y:S01]  /*74b0*/  LOP3.LUT R42, R64, 0xffff0000, RZ, 0xc0, !PT ;  /* 0xffff0000402a7812 */ /* 0x000fe200078ec0ff */
[----:B------:R-:W-:Y:S01]  /*74c0*/  FMUL R19, R38, R19 ;  /* 0x0000001326137220 */ /* 0x000fe20000400000 */
[----:B------:R-:W-:Y:S01]  /*74d0*/  FFMA R14, R41, R43, R14 ;  /* 0x0000002b290e7223 */ /* 0x000fe2000000000e */
[----:B------:R-:W-:Y:S01]  /*74e0*/  SHF.L.U32 R43, R64, 0x10, RZ ;  /* 0x00000010402b7819 */ /* 0x000fe200000006ff */
[----:B------:R1:W-:Y:S01]  /*74f0*/  STS.128 [R97], R52 ;  /* 0x0000003461007388 */ /* 0x0003e20000000c00 */
[----:B------:R-:W-:Y:S01]  /*7500*/  F2FP.BF16.F32.PACK_AB R70, R13, R12 ;  /* 0x0000000c0d46723e */ /* 0x000fe200000010ff */
[C---:B------:R-:W-:Y:S01]  /*7510*/  FMUL R16, R38.reuse, R20 ;  /* 0x0000001426107220 */ /* 0x040fe20000400000 */
        /* <DEDUP_REMOVED lines=8> */
[C---:B------:R-:W-:Y:S01]  /*75a0*/  FFMA R17, R41.reuse, R42, R17 ;  /* 0x0000002a29117223 */ /* 0x040fe20000000011 */
[----:B------:R-:W-:Y:S01]  /*75b0*/  FFMA R18, R41, R45, R18 ;  /* 0x0000002d29127223 */ /* 0x000fe20000000012 */
[----:B------:R1:W-:Y:S01]  /*75c0*/  STS.128 [R96+0x10], R68 ;  /* 0x0000104460007388 */ /* 0x0003e20000000c00 */
[----:B------:R-:W-:Y:S01]  /*75d0*/  SHF.L.U32 R45, R67, 0x10, RZ ;  /* 0x00000010432d7819 */ /* 0x000fe200000006ff */
[----:B------:R-:W-:Y:S01]  /*75e0*/  FFMA R23, R41, R40, R23 ;  /* 0x0000002829177223 */ /* 0x000fe20000000017 */
[----:B------:R-:W-:Y:S01]  /*75f0*/  LOP3.LUT R40, R66, 0xffff0000, RZ, 0xc0, !PT ;  /* 0xffff000042287812 */ /* 0x000fe200078ec0ff */
[C---:B------:R-:W-:Y:S01]  /*7600*/  FMUL R20, R38.reuse, R24 ;  /* 0x0000001826147220 */ /* 0x040fe20000400000 */
[----:B------:R-:W-:Y:S01]  /*7610*/  LOP3.LUT R42, R67, 0xffff0000, RZ, 0xc0, !PT ;  /* 0xffff0000432a7812 */ /* 0x000fe200078ec0ff */
[C---:B------:R-:W-:Y:S01]  /*7620*/  FMUL R21, R38.reuse, R25 ;  /* 0x0000001926157220 */ /* 0x040fe20000400000 */
[----:B------:R-:W-:Y:S01]  /*7630*/  F2FP.BF16.F32.PACK_AB R104, R17, R16 ;  /* 0x000000101168723e */ /* 0x000fe200000010ff */
[C---:B------:R-:W-:Y:S01]  /*7640*/  FMUL R22, R38.reuse, R26 ;  /* 0x0000001a26167220 */ /* 0x040fe20000400000 */
[----:B------:R-:W-:Y:S01]  /*7650*/  FMUL R27, R38, R27 ;  /* 0x0000001b261b7220 */ /* 0x000fe20000400000 */
[C---:B------:R-:W-:Y:S01]  /*7660*/  FFMA R20, R41.reuse, R43, R20 ;  /* 0x0000002b29147223 */ /* 0x040fe20000000014 */
[C---:B------:R-:W-:Y:S01]  /*7670*/  FFMA R21, R41.reuse, R40, R21 ;  /* 0x0000002829157223 */ /* 0x040fe20000000015 */
[C---:B------:R-:W-:Y:S01]  /*7680*/  FFMA R22, R41.reuse, R45, R22 ;  /* 0x0000002d29167223 */ /* 0x040fe20000000016 */
[----:B------:R-:W-:Y:S01]  /*7690*/  FFMA R27, R41, R42, R27 ;  /* 0x0000002a291b7223 */ /* 0x000fe2000000001b */
[----:B------:R-:W-:Y:S01]  /*76a0*/  SHF.L.U32 R40, R72, 0x10, RZ ;  /* 0x0000001048287819 */ /* 0x000fe200000006ff */
[----:B------:R-:W-:Y:S01]  /*76b0*/  FMUL R24, R38, R28 ;  /* 0x0000001c26187220 */ /* 0x000fe20000400000 */
[----:B------:R-:W-:Y:S01]  /*76c0*/  LOP3.LUT R42, R72, 0xffff0000, RZ, 0xc0, !PT ;  /* 0xffff0000482a7812 */ /* 0x000fe200078ec0ff */
[C---:B------:R-:W-:Y:S01]  /*76d0*/  FMUL R25, R38.reuse, R29 ;  /* 0x0000001d26197220 */ /* 0x040fe20000400000 */
[----:B------:R-:W-:Y:S01]  /*76e0*/  SHF.L.U32 R43, R73, 0x10, RZ ;  /* 0x00000010492b7819 */ /* 0x000fe200000006ff */
[C---:B------:R-:W-:Y:S01]  /*76f0*/  FMUL R26, R38.reuse, R30 ;  /* 0x0000001e261a7220 */ /* 0x040fe20000400000 */
[C---:B------:R-:W-:Y:S01]  /*7700*/  FFMA R24, R41.reuse, R40, R24 ;  /* 0x0000002829187223 */ /* 0x040fe20000000018 */
[----:B------:R-:W-:Y:S01]  /*7710*/  FFMA R25, R41, R42, R25 ;  /* 0x0000002a29197223 */ /* 0x000fe20000000019 */
[----:B------:R-:W-:Y:S01]  /*7720*/  LOP3.LUT R40, R73, 0xffff0000, RZ, 0xc0, !PT ;  /* 0xffff000049287812 */ /* 0x000fe200078ec0ff */
[----:B------:R-:W-:Y:S01]  /*7730*/  FFMA R26, R41, R43, R26 ;  /* 0x0000002b291a7223 */ /* 0x000fe2000000001a */
[----:B------:R-:W-:Y:S01]  /*7740*/  FMUL R31, R38, R31 ;  /* 0x0000001f261f7220 */ /* 0x000fe20000400000 */
[----:B------:R-:W-:Y:S01]  /*7750*/  SHF.L.U32 R43, R74, 0x10, RZ ;  /* 0x000000104a2b7819 */ /* 0x000fe200000006ff */
[----:B------:R-:W-:Y:S01]  /*7760*/  FMUL R28, R38, R32 ;  /* 0x00000020261c7220 */ /* 0x000fe20000400000 */
[----:B------:R-:W-:Y:S01]  /*7770*/  LOP3.LUT R42, R74, 0xffff0000, RZ, 0xc0, !PT ;  /* 0xffff00004a2a7812 */ /* 0x000fe200078ec0ff */
[C---:B------:R-:W-:Y:S01]  /*7780*/  FMUL R29, R38.reuse, R33 ;  /* 0x00000021261d7220 */ /* 0x040fe20000400000 */
[----:B------:R-:W-:Y:S01]  /*7790*/  SHF.L.U32 R45, R75, 0x10, RZ ;  /* 0x000000104b2d7819 */ /* 0x000fe200000006ff */
[C---:B------:R-:W-:Y:S01]  /*77a0*/  FMUL R30, R38.reuse, R34 ;  /* 0x00000022261e7220 */ /* 0x040fe20000400000 */
[----:B------:R-:W-:Y:S01]  /*77b0*/  FFMA R31, R41, R40, R31 ;  /* 0x00000028291f7223 */ /* 0x000fe2000000001f */
[----:B------:R-:W-:Y:S01]  /*77c0*/  FMUL R35, R38, R35 ;  /* 0x0000002326237220 */ /* 0x000fe20000400000 */
[----:B------:R-:W-:Y:S01]  /*77d0*/  F2FP.BF16.F32.PACK_AB R105, R23, R18 ;  /* 0x000000121769723e */ /* 0x000fe200000010ff */
[----:B------:R-:W-:Y:S01]  /*77e0*/  FFMA R28, R41, R43, R28 ;  /* 0x0000002b291c7223 */ /* 0x000fe2000000001c */
[----:B------:R-:W-:Y:S01]  /*77f0*/  F2FP.BF16.F32.PACK_AB R106, R21, R20 ;  /* 0x00000014156a723e */ /* 0x000fe200000010ff */
[----:B------:R-:W-:Y:S01]  /*7800*/  FFMA R29, R41, R42, R29 ;  /* 0x0000002a291d7223 */ /* 0x000fe2000000001d */
[----:B------:R-:W-:Y:S01]  /*7810*/  F2FP.BF16.F32.PACK_AB R107, R27, R22 ;  /* 0x000000161b6b723e */ /* 0x000fe200000010ff */
[C---:B------:R-:W-:Y:S01]  /*7820*/  FFMA R30, R41.reuse, R45, R30 ;  /* 0x0000002d291e7223 */ /* 0x040fe2000000001e */
[----:B------:R-:W-:Y:S01]  /*7830*/  FFMA R35, R41, R44, R35 ;  /* 0x0000002c29237223 */ /* 0x000fe20000000023 */
[----:B------:R-:W-:Y:S02]  /*7840*/  F2FP.BF16.F32.PACK_AB R108, R25, R24 ;  /* 0x00000018196c723e */ /* 0x000fe400000010ff */
[----:B------:R1:W-:Y:S01]  /*7850*/  STS.128 [R95+0x20], R104 ;  /* 0x000020685f007388 */ /* 0x0003e20000000c00 */
[----:B------:R-:W-:Y:S02]  /*7860*/  F2FP.BF16.F32.PACK_AB R109, R31, R26 ;  /* 0x0000001a1f6d723e */ /* 0x000fe400000010ff */
[----:B------:R-:W-:Y:S02]  /*7870*/  F2FP.BF16.F32.PACK_AB R110, R29, R28 ;  /* 0x0000001c1d6e723e */ /* 0x000fe400000010ff */
[----:B------:R-:W-:Y:S05]  /*7880*/  F2FP.BF16.F32.PACK_AB R111, R35, R30 ;  /* 0x0000001e236f723e */ /* 0x000fea00000010ff */
[----:B------:R1:W-:Y:S01]  /*7890*/  STS.128 [R91+0x30], R108 ;  /* 0x0000306c5b007388 */ /* 0x0003e20000000c00 */
[----:B------:R-:W-:Y:S01]  /*78a0*/  @!PT LDS RZ, [RZ] ;  /* 0x00000000fffff984 */ /* 0x000fe20000000800 */
[----:B------:R-:W-:Y:S01]  /*78b0*/  @!PT LDS RZ, [RZ] ;  /* 0x00000000fffff984 */ /* 0x000fe20000000800 */
[----:B------:R-:W-:Y:S01]  /*78c0*/  @!PT LDS RZ, [RZ] ;  /* 0x00000000fffff984 */ /* 0x000fe20000000800 */
[----:B------:R-:W-:Y:S01]  /*78d0*/  @!PT LDS RZ, [RZ] ;  /* 0x00000000fffff984 */ /* 0x000fe20000000800 */
[----:B------:R3:W-:Y:S07]  /*78e0*/  MEMBAR.ALL.CTA ;  /* 0x0000000000007992 */ /* 0x0007ee0000008000 */
[----:B---3--:R-:W3:Y:S02]  /*78f0*/  FENCE.VIEW.ASYNC.S ;  /* 0x00000000000073c6 */ /* 0x008ee40000000000 */
[----:B---3--:R-:W-:Y:S06]  /*7900*/  BAR.SYNC.DEFER_BLOCKING 0x1, 0x80 ;  /* 0x0042000000007b1d */ /* 0x008fec0000010000 */
[----:B------:R-:W-:Y:S05]  /*7910*/  @P0 BRA `(.L_x_130) ;  /* 0x0000000000280947 */ /* 0x000fea0003800000 */
[----:B------:R-:W-:Y:S01]  /*7920*/  UIADD3 UR4, UPT, UPT, UR44, 0x400, URZ ;  /* 0x000004002c047890 */ /* 0x000fe2000fffe0ff */
[----:B------:R-:W-:Y:S05]  /*7930*/  UMOV UR51, UR36 ;  /* 0x0000002400337c82 */ /* 0x000fea0008000000 */
[----:B------:R-:W-:Y:S01]  /*7940*/  MOV R88, UR4 ;  /* 0x0000000400587c02 */ /* 0x000fe20008000f00 */
[----:B------:R-:W-:Y:S03]  /*7950*/  UIADD3 UR4, UP0, UPT, UR62, 0x680, URZ ;  /* 0x000006803e047890 */ /* 0x000fe6000ff1e0ff */
[----:B------:R-:W-:Y:S01]  /*7960*/  R2UR UR48, R88 ;  /* 0x00000000583072ca */ /* 0x000fe200000e0000 */
[----:B------:R-:W-:Y:S11]  /*7970*/  UIADD3.X UR5, UPT, UPT, URZ, UR63, URZ, UP0, !UPT ;  /* 0x0000003fff057290 */ /* 0x000ff600087fe4ff */
[----:B------:R-:W-:Y:S01]  /*7980*/  @!UPT UIADD3 URZ, UPT, UPT, URZ, URZ, URZ ;  /* 0x000000fffffff290 */ /* 0x000fe2000fffe0ff */
[----:B------:R3:W-:Y:S01]  /*7990*/  UTMASTG.3D [UR48], [UR4] ;  /* 0x00000030040073b5 */ /* 0x0007e20008010000 */
[----:B------:R0:W-:Y:S01]  /*79a0*/  UTMACMDFLUSH ;  /* 0x00000000000079b7 */ /* 0x0001e20000000000 */
[----:B---3--:R-:W-:Y:S04]  /*79b0*/  DEPBAR.LE SB0, 0x1 ;  /* 0x000080400000791a */ /* 0x008fe80000000000 */
.L_x_130:
[----:B------:R-:W-:Y:S05]  /*79c0*/  BSYNC.RECONVERGENT B0 ;  /* 0x0000000000007941 */ /* 0x000fea0003800200 */
.L_x_129:
[----:B------:R-:W-:Y:S01]  /*79d0*/  BAR.SYNC.DEFER_BLOCKING 0x1, 0x80 ;  /* 0x0042000000007b1d */ /* 0x000fe20000010000 */
[----:B------:R-:W-:Y:S01]  /*79e0*/  ISETP.NE.AND P1, PT, R100, RZ, PT ;  /* 0x000000ff6400720c */ /* 0x000fe20003f25270 */
[----:B------:R-:W-:Y:S01]  /*79f0*/  UISETP.NE.AND UP0, UPT, UR47, URZ, UPT ;  /* 0x000000ff2f00728c */ /* 0x000fe2000bf05270 */
[----:B------:R-:W-:Y:S11]  /*7a00*/  LEA R3, R46, UR44, 0x3 ;  /* 0x0000002c2e037c11 */ /* 0x000ff6000f8e18ff */
[----:B------:R-:W-:Y:S01]  /*7a10*/  @P1 SHF.L.U32 R4, R94, 0x1f, RZ ;  /* 0x0000001f5e041819 */ /* 0x000fe200000006ff */
[----:B------:R-:W-:Y:S06]  /*7a20*/  BRA.U !UP0, `(.L_x_131) ;  /* 0x0000000108247547 */ /* 0x000fec000b800000 */
[----:B------:R-:W3:Y:S01]  /*7a30*/  S2R R0, SR_CgaCtaId ;  /* 0x0000000000007919 */ /* 0x000ee20000008800 */
[----:B------:R-:W-:Y:S01]  /*7a40*/  IMAD.U32 R2, RZ, RZ, UR46 ;  /* 0x0000002eff027e24 */ /* 0x000fe2000f8e00ff */
[----:B------:R-:W-:Y:S04]  /*7a50*/  UIADD3 UR4, UPT, UPT, UR46, 0x1, URZ ;  /* 0x000000012e047890 */ /* 0x000fe8000fffe0ff */
[----:B------:R-:W-:Y:S01]  /*7a60*/  @P1 LEA R2, R2, UR44, 0x3 ;  /* 0x0000002c02021c11 */ /* 0x000fe2000f8e18ff */
[----:B------:R-:W-:Y:S04]  /*7a70*/  UISETP.NE.AND UP0, UPT, UR4, 0x4, UPT ;  /* 0x000000040400788c */ /* 0x000fe8000bf05270 */
[----:B------:R-:W-:Y:S01]  /*7a80*/  @P1 VIADD R5, R2, 0x120 ;  /* 0x0000012002051836 */ /* 0x000fe20000000000 */
[----:B------:R-:W-:Y:S04]  /*7a90*/  USEL UR46, UR4, URZ, UP0 ;  /* 0x000000ff042e7287 */ /* 0x000fe80008000000 */
[----:B---3--:R-:W-:Y:S04]  /*7aa0*/  @P1 PRMT R0, R0, 0x654, R5 ;  /* 0x0000065400001816 */ /* 0x008fe80000000005 */
[----:B------:R3:W-:Y:S04]  /*7ab0*/  @P1 SYNCS.ARRIVE.TRANS64.RED.A1T0 RZ, [R0+URZ], RZ ;  /* 0x000000ff00ff19a7 */ /* 0x0007e800081004ff */
.L_x_131:
[----:B------:R-:W4:Y:S01]  /*7ac0*/  @P1 SYNCS.PHASECHK.TRANS64.TRYWAIT P0, [R3+URZ+0x100], R4 ;  /* 0x00010004030015a7 */ /* 0x000f2200080011ff */
[----:B------:R-:W-:Y:S01]  /*7ad0*/  BSSY B1, `(.L_x_132) ;  /* 0x0000016000017945 */ /* 0x000fe20003800000 */
[----:B----4-:R-:W-:Y:S03]  /*7ae0*/  @P1 SEL R47, RZ, 0x1, !P0 ;  /* 0x00000001ff2f1807 */ /* 0x010fe60004000000 */
[----:B------:R-:W-:Y:S05]  /*7af0*/  @!P1 BRA `(.L_x_133) ;  /* 0x00000000004c9947 */ /* 0x000fea0003800000 */
[----:B------:R-:W-:Y:S01]  /*7b00*/  ISETP.NE.AND P0, PT, R47, RZ, PT ;  /* 0x000000ff2f00720c */ /* 0x000fe20003f05270 */
[----:B------:R-:W-:Y:S01]  /*7b10*/  BSSY B0, `(.L_x_134) ;  /* 0x000000b000007945 */ /* 0x000fe20003800000 */
[----:B------:R-:W-:Y:S11]  /*7b20*/  ISETP.NE.AND P1, PT, R60, RZ, PT ;  /* 0x000000ff3c00720c */ /* 0x000ff60003f25270 */
[----:B------:R-:W-:Y:S02]  /*7b30*/  @!UPT UIADD3 URZ, UPT, UPT, URZ, URZ, URZ ;  /* 0x000000fffffff290 */ /* 0x000fe4000fffe0ff */
[C---:B------:R-:W-:Y:S01]  /*7b40*/  @P1 IMAD R6, R46.reuse, 0x2000, R97 ;  /* 0x000020002e061824 */ /* 0x040fe200078e0261 */
[C---:B------:R-:W-:Y:S01]  /*7b50*/  @P1 LEA R4, R46.reuse, R95, 0xd ;  /* 0x0000005f2e041211 */ /* 0x040fe200078e68ff */
[C---:B------:R-:W-:Y:S02]  /*7b60*/  @P1 IMAD R5, R46.reuse, 0x2000, R96 ;  /* 0x000020002e051824 */ /* 0x040fe400078e0260 */
[----:B------:R-:W-:Y:S01]  /*7b70*/  @P1 IMAD R2, R46, 0x2000, R91 ;  /* 0x000020002e021824 */ /* 0x000fe200078e025b */
[----:B------:R-:W-:Y:S06]  /*7b80*/  @P0 BRA `(.L_x_135) ;  /* 0x00000000000c0947 */ /* 0x000fec0003800000 */
[----:B---3--:R-:W-:Y:S04]  /*7b90*/  SHF.L.U32 R0, R94, 0x1f, RZ ;  /* 0x0000001f5e007819 */ /* 0x008fe800000006ff */
[----:B------:R-:W3:Y:S02]  /*7ba0*/  SYNCS.PHASECHK.TRANS64.TRYWAIT P0, [R3+URZ+0x100], R0 ;  /* 0x00010000030075a7 */ /* 0x000ee400080011ff */
[----:B---3--:R-:W-:Y:S05]  /*7bb0*/  @!P0 BRA `(.L_x_136) ;  /* 0x0000003400e08947 */ /* 0x008fea0003800000 */
.L_x_135:
[----:B------:R-:W-:Y:S05]  /*7bc0*/  BSYNC B0 ;  /* 0x0000000000007941 */ /* 0x000fea0003800000 */
.L_x_134:
[----:B------:R-:W-:Y:S02]  /*7bd0*/  ISETP.NE.AND P0, PT, R60, RZ, PT ;  /* 0x000000ff3c00720c */ /* 0x000fe40003f05270 */
[----:B------:R-:W-:Y:S11]  /*7be0*/  IADD3 R46, PT, PT, R46, 0x1, RZ ;  /* 0x000000012e2e7810 */ /* 0x000ff60007ffe0ff */
[----:B------:R4:W1:Y:S04]  /*7bf0*/  @P0 LDS.128 R48, [R6] ;  /* 0x0000000006300984 */ /* 0x0008680000000c00 */
[----:B------:R4:W1:Y:S04]  /*7c00*/  @P0 LDS.128 R56, [R5+0x10] ;  /* 0x0000100005380984 */ /* 0x0008680000000c00 */
[----:B------:R4:W1:Y:S04]  /*7c10*/  @P0 LDS.128 R64, [R4+0x20] ;  /* 0x0000200004400984 */ /* 0x0008680000000c00 */
[----:B------:R4:W1:Y:S02]  /*7c20*/  @P0 LDS.128 R72, [R2+0x30] ;  /* 0x0000300002480984 */ /* 0x0008640000000c00 */
.L_x_133:
[----:B------:R-:W-:Y:S05]  /*7c30*/  BSYNC B1 ;  /* 0x0000000000017941 */ /* 0x000fea0003800000 */
.L_x_132:
[----:B---3--:R-:W-:Y:S05]  /*7c40*/  VIADD R0, R39, 0x20 ;  /* 0x0000002027007836 */ /* 0x008fea0000000000 */
[----:B------:R-:W-:Y:S04]  /*7c50*/  SHF.R.U32.HI R0, RZ, 0x15, R0 ;  /* 0x00000015ff007819 */ /* 0x000fe80000011600 */
[----:B------:R-:W-:Y:S11]  /*7c60*/  LOP3.LUT P0, RZ, R0, 0x3, R85, 0x48, !PT ;  /* 0x0000000300ff7812 */ /* 0x000ff60007804855 */
[----:B------:R-:W-:Y:S02]  /*7c70*/  @!UPT UIADD3 URZ, UPT, UPT, URZ, URZ, URZ ;  /* 0x000000fffffff290 */ /* 0x000fe4000fffe0ff */
[----:B------:R-:W-:Y:S05]  /*7c80*/  @!P0 BRA `(.L_x_137) ;  /* 0x0000000000408947 */ /* 0x000fea0003800000 */
[----:B------:R-:W3:Y:S01]  /*7c90*/  LDCU.64 UR8, c[0x4][0x70] ;  /* 0x01000e00ff0877ac */ /* 0x000ee20008000a00 */
[----:B------:R-:W-:Y:S01]  /*7ca0*/  MOV R3, 0x0 ;  /* 0x0000000000037802 */ /* 0x000fe20000000f00 */
[----:B------:R-:W-:Y:S02]  /*7cb0*/  HFMA2 R12, -RZ, RZ, 0, 5.9604644775390625e-08 ;  /* 0x00000001ff0c7431 */ /* 0x000fe400000001ff */
[----:B------:R-:W-:Y:S02]  /*7cc0*/  IMAD.MOV.U32 R8, RZ, RZ, 0x192 ;  /* 0x00000192ff087424 */ /* 0x000fe400078e00ff */
[----:B------:R-:W-:Y:S01]  /*7cd0*/  IMAD.MOV.U32 R13, RZ, RZ, RZ ;  /* 0x000000ffff0d7224 */ /* 0x000fe200078e00ff */
[----:B------:R-:W5:Y:S01]  /*7ce0*/  LDCU.64 UR6, c[0x4][0x78] ;  /* 0x01000f00ff0677ac */ /* 0x000f620008000a00 */
[----:B----4-:R-:W4:Y:S01]  /*7cf0*/  LDC.64 R2, c[0x4][R3] ;  /* 0x0100000003027b82 */ /* 0x010f220000000a00 */
        /* <DEDUP_REMOVED lines=9> */
.L_x_137:
[C---:B-1----:R-:W-:Y:S01]  /*7d90*/  SHF.L.U32 R40, R48.reuse, 0x10, RZ ;  /* 0x0000001030287819 */ /* 0x042fe200000006ff */
[----:B------:R-:W-:Y:S05]  /*7da0*/  WARPSYNC.ALL ;  /* 0x0000000000007948 */ /* 0x000fea0003800000 */
[----:B------:R-:W-:Y:S01]  /*7db0*/  R2UR UR4, R39 ;  /* 0x00000000270472ca */ /* 0x000fe200000e0000 */
[----:B------:R-:W1:Y:S01]  /*7dc0*/  S2R R102, SR_CgaCtaId ;  /* 0x0000000000667919 */ /* 0x000e620000008800 */
[----:B------:R-:W-:Y:S01]  /*7dd0*/  LOP3.LUT R43, R48, 0xffff0000, RZ, 0xc0, !PT ;  /* 0xffff0000302b7812 */ /* 0x000fe200078ec0ff */
[----:B------:R-:W-:Y:S01]  /*7de0*/  BSSY.RECONVERGENT B0, `(.L_x_138) ;  /* 0x000008d000007945 */ /* 0x000fe20003800200 */
[----:B------:R-:W-:Y:S02]  /*7df0*/  LOP3.LUT R42, R49, 0xffff0000, RZ, 0xc0, !PT ;  /* 0xffff0000312a7812 */ /* 0x000fe400078ec0ff */
[----:B------:R-:W-:Y:S02]  /*7e00*/  LOP3.LUT R44, R50, 0xffff0000, RZ, 0xc0, !PT ;  /* 0xffff0000322c7812 */ /* 0x000fe400078ec0ff */
[----:B------:R-:W-:Y:S02]  /*7e10*/  SHF.L.U32 R45, R59, 0x10, RZ ;  /* 0x000000103b2d7819 */ /* 0x000fe400000006ff */
[----:B------:R-:W-:Y:S02]  /*7e20*/  ISETP.NE.AND P6, PT, R100, RZ, PT ;  /* 0x000000ff6400720c */ /* 0x000fe40003fc5270 */
[----:B------:R-:W-:Y:S01]  /*7e30*/  ISETP.NE.AND P0, PT, R99, RZ, PT ;  /* 0x000000ff6300720c */ /* 0x000fe20003f05270 */
[----:B----4-:R-:W3:Y:S01]  /*7e40*/  LDTM.x32 R4, tmem[UR4+0x20] ;  /* 0x00002004000479ee */ /* 0x010ee200082c0000 */
[----:B------:R-:W-:Y:S02]  /*7e50*/  MOV R61, UR46 ;  /* 0x0000002e003d7c02 */ /* 0x000fe40008000f00 */
[----:B------:R-:W-:Y:S07]  /*7e60*/  LEA R62, R46, UR44, 0x3 ;  /* 0x0000002c2e3e7c11 */ /* 0x000fee000f8e18ff */
[----:B------:R-:W-:Y:S02]  /*7e70*/  @P6 LEA R61, R61, UR44, 0x3 ;  /* 0x0000002c3d3d6c11 */ /* 0x000fe4000f8e18ff */
[----:B------:R-:W-:Y:S02]  /*7e80*/  @P6 SHF.L.U32 R63, R94, 0x1f, RZ ;  /* 0x0000001f5e3f6819 */ /* 0x000fe400000006ff */
[----:B------:R-:W-:Y:S04]  /*7e90*/  @P6 IADD3 R61, PT, PT, R61, 0x120, RZ ;  /* 0x000001203d3d6810 */ /* 0x000fe80007ffe0ff */
[----:B-1----:R-:W-:Y:S01]  /*7ea0*/  @P6 PRMT R61, R102, 0x654, R61 ;  /* 0x00000654663d6816 */ /* 0x002fe2000000003d */
[C---:B---3--:R-:W-:Y:S01]  /*7eb0*/  FMUL R0, R38.reuse, R4 ;  /* 0x0000000426007220 */ /* 0x048fe20000400000 */
[C---:B------:R-:W-:Y:S01]  /*7ec0*/  FMUL R2, R38.reuse, R5 ;  /* 0x0000000526027220 */ /* 0x040fe20000400000 */
[C---:B------:R-:W-:Y:S01]  /*7ed0*/  FMUL R3, R38.reuse, R6 ;  /* 0x0000000626037220 */ /* 0x040fe20000400000 */
[C---:B------:R-:W-:Y:S01]  /*7ee0*/  FMUL R7, R38.reuse, R7 ;  /* 0x0000000726077220 */ /* 0x040fe20000400000 */
[----:B------:R-:W-:Y:S01]  /*7ef0*/  FFMA R0, R41, R40, R0 ;  /* 0x0000002829007223 */ /* 0x000fe20000000000 */
[----:B------:R-:W-:Y:S01]  /*7f00*/  SHF.L.U32 R40, R49, 0x10, RZ ;  /* 0x0000001031287819 */ /* 0x000fe200000006ff */
[----:B------:R-:W-:Y:S01]  /*7f10*/  FFMA R2, R41, R43, R2 ;  /* 0x0000002b29027223 */ /* 0x000fe20000000002 */
[----:B------:R-:W-:Y:S01]  /*7f20*/  SHF.L.U32 R43, R51, 0x10, RZ ;  /* 0x00000010332b7819 */ /* 0x000fe200000006ff */
[C---:B------:R-:W-:Y:S01]  /*7f30*/  FMUL R4, R38.reuse, R8 ;  /* 0x0000000826047220 */ /* 0x040fe20000400000 */
[----:B------:R-:W-:Y:S01]  /*7f40*/  FMUL R5, R38, R9 ;  /* 0x0000000926057220 */ /* 0x000fe20000400000 */
[C---:B------:R-:W-:Y:S01]  /*7f50*/  FFMA R3, R41.reuse, R40, R3 ;  /* 0x0000002829037223 */ /* 0x040fe20000000003 */
[----:B------:R-:W-:Y:S01]  /*7f60*/  SHF.L.U32 R40, R50, 0x10, RZ ;  /* 0x0000001032287819 */ /* 0x000fe200000006ff */
[----:B------:R-:W-:Y:S01]  /*7f70*/  FFMA R7, R41, R42, R7 ;  /* 0x0000002a29077223 */ /* 0x000fe20000000007 */
[----:B------:R-:W-:Y:S01]  /*7f80*/  LOP3.LUT R42, R51, 0xffff0000, RZ, 0xc0, !PT ;  /* 0xffff0000332a7812 */ /* 0x000fe200078ec0ff */
[----:B------:R-:W-:Y:S01]  /*7f90*/  FMUL R6, R38, R10 ;  /* 0x0000000a26067220 */ /* 0x000fe20000400000 */
[----:B------:R-:W-:Y:S01]  /*7fa0*/  F2FP.BF16.F32.PACK_AB R52, R2, R0 ;  /* 0x000000000234723e */ /* 0x000fe200000010ff */
        /* <DEDUP_REMOVED lines=18> */
[C---:B------:R-:W-:Y:S01]  /*80d0*/  LOP3.LUT R42, R58.reuse, 0xffff0000, RZ, 0xc0, !PT ;  /* 0xffff00003a2a7812 */ /* 0x040fe200078ec0ff */
[----:B------:R-:W-:Y:S01]  /*80e0*/  FFMA R10, R41, R43, R10 ;  /* 0x0000002b290a7223 */ /* 0x000fe2000000000a */
[----:B------:R-:W-:Y:S01]  /*80f0*/  SHF.L.U32 R43, R58, 0x10, RZ ;  /* 0x000000103a2b7819 */ /* 0x000fe200000006ff */
[C---:B------:R-:W-:Y:S01]  /*8100*/  FMUL R15, R38.reuse, R15 ;  /* 0x0000000f260f7220 */ /* 0x040fe20000400000 */
[----:B------:R-:W-:Y:S01]  /*8110*/  F2FP.BF16.F32.PACK_AB R68, R9, R8 ;  /* 0x000000080944723e */ /* 0x000fe200000010ff */
[C---:B------:R-:W-:Y:S01]  /*8120*/  FMUL R12, R38.reuse, R16 ;  /* 0x00000010260c7220 */ /* 0x040fe20000400000 */
[----:B------:R-:W-:Y:S01]  /*8130*/  FMUL R13, R38, R17 ;  /* 0x00000011260d7220 */ /* 0x000fe20000400000 */
[----:B------:R-:W-:Y:S01]  /*8140*/  FFMA R15, R41, R40, R15 ;  /* 0x00000028290f7223 */ /* 0x000fe2000000000f */
[----:B------:R-:W-:Y:S01]  /*8150*/  LOP3.LUT R40, R59, 0xffff0000, RZ, 0xc0, !PT ;  /* 0xffff00003b287812 */ /* 0x000fe200078ec0ff */
[----:B------:R-:W-:Y:S01]  /*8160*/  FFMA R12, R41, R43, R12 ;  /* 0x0000002b290c7223 */ /* 0x000fe2000000000c */
[----:B------:R-:W-:Y:S01]  /*8170*/  SHF.L.U32 R43, R64, 0x10, RZ ;  /* 0x00000010402b7819 */ /* 0x000fe200000006ff */
[----:B------:R-:W-:Y:S01]  /*8180*/  FMUL R14, R38, R18 ;  /* 0x00000012260e7220 */ /* 0x000fe20000400000 */
[----:B------:R-:W-:Y:S01]  /*8190*/  F2FP.BF16.F32.PACK_AB R69, R15, R10 ;  /* 0x0000000a0f45723e */ /* 0x000fe200000010ff */
[----:B------:R1:W-:Y:S01]  /*81a0*/  STS.128 [R97+0x2000], R52 ;  /* 0x0020003461007388 */ /* 0x0003e20000000c00 */
[----:B------:R-:W-:Y:S01]  /*81b0*/  FFMA R13, R41, R42, R13 ;  /* 0x0000002a290d7223 */ /* 0x000fe2000000000d */
[----:B------:R-:W-:Y:S01]  /*81c0*/  LOP3.LUT R42, R64, 0xffff0000, RZ, 0xc0, !PT ;  /* 0xffff0000402a7812 */ /* 0x000fe200078ec0ff */
[C---:B------:R-:W-:Y:S01]  /*81d0*/  FMUL R19, R38.reuse, R19 ;  /* 0x0000001326137220 */ /* 0x040fe20000400000 */
[C---:B------:R-:W-:Y:S01]  /*81e0*/  FMUL R16, R38.reuse, R20 ;  /* 0x0000001426107220 */ /* 0x040fe20000400000 */
[C---:B------:R-:W-:Y:S01]  /*81f0*/  FMUL R17, R38.reuse, R21 ;  /* 0x0000001526117220 */ /* 0x040fe20000400000 */
[----:B------:R-:W-:Y:S01]  /*8200*/  F2FP.BF16.F32.PACK_AB R70, R13, R12 ;  /* 0x0000000c0d46723e */ /* 0x000fe200000010ff */
[----:B------:R-:W-:Y:S01]  /*8210*/  FFMA R14, R41, R45, R14 ;  /* 0x0000002d290e7223 */ /* 0x000fe2000000000e */
[----:B------:R-:W-:Y:S01]  /*8220*/  SHF.L.U32 R45, R65, 0x10, RZ ;  /* 0x00000010412d7819 */ /* 0x000fe200000006ff */
[----:B------:R-:W-:Y:S01]  /*8230*/  FFMA R19, R41, R40, R19 ;  /* 0x0000002829137223 */ /* 0x000fe20000000013 */
[----:B------:R-:W-:Y:S01]  /*8240*/  LOP3.LUT R40, R65, 0xffff0000, RZ, 0xc0, !PT ;  /* 0xffff000041287812 */ /* 0x000fe200078ec0ff */
[----:B------:R-:W-:Y:S01]  /*8250*/  FFMA R16, R41, R43, R16 ;  /* 0x0000002b29107223 */ /* 0x000fe20000000010 */
[----:B------:R-:W-:Y:S01]  /*8260*/  SHF.L.U32 R43, R67, 0x10, RZ ;  /* 0x00000010432b7819 */ /* 0x000fe200000006ff */
[C---:B------:R-:W-:Y:S01]  /*8270*/  FMUL R18, R38.reuse, R22 ;  /* 0x0000001626127220 */ /* 0x040fe20000400000 */
[----:B------:R-:W-:Y:S01]  /*8280*/  F2FP.BF16.F32.PACK_AB R71, R19, R14 ;  /* 0x0000000e1347723e */ /* 0x000fe200000010ff */
[C---:B------:R-:W-:Y:S01]  /*8290*/  FFMA R17, R41.reuse, R42, R17 ;  /* 0x0000002a29117223 */ /* 0x040fe20000000011 */
[----:B------:R-:W-:Y:S01]  /*82a0*/  FMUL R23, R38, R23 ;  /* 0x0000001726177220 */ /* 0x000fe20000400000 */
[----:B------:R-:W-:Y:S01]  /*82b0*/  SHF.L.U32 R42, R66, 0x10, RZ ;  /* 0x00000010422a7819 */ /* 0x000fe200000006ff */
[----:B------:R-:W-:Y:S01]  /*82c0*/  FMUL R20, R38, R24 ;  /* 0x0000001826147220 */ /* 0x000fe20000400000 */
[----:B------:R3:W-:Y:S01]  /*82d0*/  STS.128 [R96+0x2010], R68 ;  /* 0x0020104460007388 */ /* 0x0007e20000000c00 */
[----:B------:R-:W-:Y:S01]  /*82e0*/  FFMA R18, R41, R45, R18 ;  /* 0x0000002d29127223 */ /* 0x000fe20000000012 */
[----:B------:R-:W-:Y:S01]  /*82f0*/  SHF.L.U32 R45, R75, 0x10, RZ ;  /* 0x000000104b2d7819 */ /* 0x000fe200000006ff */
[C---:B------:R-:W-:Y:S01]  /*8300*/  FFMA R23, R41.reuse, R40, R23 ;  /* 0x0000002829177223 */ /* 0x040fe20000000017 */
[----:B------:R-:W-:Y:S01]  /*8310*/  LOP3.LUT R40, R66, 0xffff0000, RZ, 0xc0, !PT ;  /* 0xffff000042287812 */ /* 0x000fe200078ec0ff */
[----:B------:R-:W-:Y:S01]  /*8320*/  FFMA R20, R41, R42, R20 ;  /* 0x0000002a29147223 */ /* 0x000fe20000000014 */
[----:B------:R-:W-:Y:S01]  /*8330*/  LOP3.LUT R42, R67, 0xffff0000, RZ, 0xc0, !PT ;  /* 0xffff0000432a7812 */ /* 0x000fe200078ec0ff */
[C---:B------:R-:W-:Y:S01]  /*8340*/  FMUL R21, R38.reuse, R25 ;  /* 0x0000001926157220 */ /* 0x040fe20000400000 */
[C---:B------:R-:W-:Y:S01]  /*8350*/  FMUL R22, R38.reuse, R26 ;  /* 0x0000001a26167220 */ /* 0x040fe20000400000 */
[C---:B------:R-:W-:Y:S01]  /*8360*/  FMUL R27, R38.reuse, R27 ;  /* 0x0000001b261b7220 */ /* 0x040fe20000400000 */
[----:B------:R-:W-:Y:S01]  /*8370*/  FMUL R24, R38, R28 ;  /* 0x0000001c26187220 */ /* 0x000fe20000400000 */
        /* <DEDUP_REMOVED lines=8> */
[----:B------:R-:W-:Y:S01]  /*8400*/  FFMA R24, R41, R40, R24 ;  /* 0x0000002829187223 */ /* 0x000fe20000000018 */
[----:B------:R-:W-:Y:S01]  /*8410*/  LOP3.LUT R40, R73, 0xffff0000, RZ, 0xc0, !PT ;  /* 0xffff000049287812 */ /* 0x000fe200078ec0ff */
[C---:B------:R-:W-:Y:S01]  /*8420*/  FFMA R25, R41.reuse, R42, R25 ;  /* 0x0000002a29197223 */ /* 0x040fe20000000019 */
[----:B------:R-:W-:Y:S01]  /*8430*/  FMUL R31, R38, R31 ;  /* 0x0000001f261f7220 */ /* 0x000fe20000400000 */
[C---:B------:R-:W-:Y:S01]  /*8440*/  FFMA R26, R41.reuse, R43, R26 ;  /* 0x0000002b291a7223 */ /* 0x040fe2000000001a */
[----:B------:R-:W-:Y:S01]  /*8450*/  SHF.L.U32 R43, R74, 0x10, RZ ;  /* 0x000000104a2b7819 */ /* 0x000fe200000006ff */
[----:B------:R-:W-:Y:S01]  /*8460*/  FMUL R28, R38, R32 ;  /* 0x00000020261c7220 */ /* 0x000fe20000400000 */
[----:B------:R-:W-:Y:S01]  /*8470*/  LOP3.LUT R42, R74, 0xffff0000, RZ, 0xc0, !PT ;  /* 0xffff00004a2a7812 */ /* 0x000fe200078ec0ff */
[C---:B------:R-:W-:Y:S01]  /*8480*/  FMUL R29, R38.reuse, R33 ;  /* 0x00000021261d7220 */ /* 0x040fe20000400000 */
[C---:B------:R-:W-:Y:S01]  /*8490*/  FMUL R30, R38.reuse, R34 ;  /* 0x00000022261e7220 */ /* 0x040fe20000400000 */
[----:B------:R-:W-:Y:S01]  /*84a0*/  FFMA R31, R41, R40, R31 ;  /* 0x00000028291f7223 */ /* 0x000fe2000000001f */
[----:B------:R-:W-:Y:S01]  /*84b0*/  FMUL R35, R38, R35 ;  /* 0x0000002326237220 */ /* 0x000fe20000400000 */
[----:B-1----:R-:W-:Y:S01]  /*84c0*/  F2FP.BF16.F32.PACK_AB R52, R17, R16 ;  /* 0x000000101134723e */ /* 0x002fe200000010ff */
[----:B------:R-:W-:Y:S01]  /*84d0*/  FFMA R28, R41, R43, R28 ;  /* 0x0000002b291c7223 */ /* 0x000fe2000000001c */
[----:B------:R-:W-:Y:S01]  /*84e0*/  F2FP.BF16.F32.PACK_AB R53, R23, R18 ;  /* 0x000000121735723e */ /* 0x000fe200000010ff */
[----:B------:R-:W-:Y:S01]  /*84f0*/  FFMA R29, R41, R42, R29 ;  /* 0x0000002a291d7223 */ /* 0x000fe2000000001d */
[----:B------:R-:W-:Y:S01]  /*8500*/  F2FP.BF16.F32.PACK_AB R54, R21, R20 ;  /* 0x000000141536723e */ /* 0x000fe200000010ff */
[----:B------:R-:W-:Y:S01]  /*8510*/  FFMA R30, R41, R45, R30 ;  /* 0x0000002d291e7223 */ /* 0x000fe2000000001e */
[----:B------:R-:W-:Y:S01]  /*8520*/  F2FP.BF16.F32.PACK_AB R55, R27, R22 ;  /* 0x000000161b37723e */ /* 0x000fe200000010ff */
[----:B------:R-:W-:Y:S01]  /*8530*/  FFMA R35, R41, R44, R35 ;  /* 0x0000002c29237223 */ /* 0x000fe20000000023 */
[----:B------:R-:W-:Y:S02]  /*8540*/  F2FP.BF16.F32.PACK_AB R104, R25, R24 ;  /* 0x000000181968723e */ /* 0x000fe400000010ff */
[----:B------:R-:W-:Y:S01]  /*8550*/  F2FP.BF16.F32.PACK_AB R105, R31, R26 ;  /* 0x0000001a1f69723e */ /* 0x000fe200000010ff */
[----:B------:R3:W-:Y:S01]  /*8560*/  STS.128 [R95+0x2020], R52 ;  /* 0x002020345f007388 */ /* 0x0007e20000000c00 */
        /* <DEDUP_REMOVED lines=8> */
[----:B-1----:R-:W1:Y:S02]  /*85f0*/  FENCE.VIEW.ASYNC.S ;  /* 0x00000000000073c6 */ /* 0x002e640000000000 */
[----:B-1----:R-:W-:Y:S06]  /*8600*/  BAR.SYNC.DEFER_BLOCKING 0x1, 0x80 ;  /* 0x0042000000007b1d */ /* 0x002fec0000010000 */
[----:B------:R-:W-:Y:S05]  /*8610*/  @P0 BRA `(.L_x_139) ;  /* 0x0000000000240947 */ /* 0x000fea0003800000 */
[----:B------:R-:W-:Y:S02]  /*8620*/  UIADD3 UR4, UP0, UPT, UR62, 0x680, URZ ;  /* 0x000006803e047890 */ /* 0x000fe4000ff1e0ff */
[----:B------:R-:W-:Y:S02]  /*8630*/  UIADD3 UR9, UPT, UPT, UR49, 0x20, URZ ;  /* 0x0000002031097890 */ /* 0x000fe4000fffe0ff */
[----:B------:R-:W-:Y:S02]  /*8640*/  UIADD3 UR8, UPT, UPT, UR44, 0x2400, URZ ;  /* 0x000024002c087890 */ /* 0x000fe4000fffe0ff */
[----:B------:R-:W-:Y:S01]  /*8650*/  UIADD3.X UR5, UPT, UPT, URZ, UR63, URZ, UP0, !UPT ;  /* 0x0000003fff057290 */ /* 0x000fe200087fe4ff */
[----:B------:R-:W-:Y:S01]  /*8660*/  UMOV UR10, UR50 ;  /* 0x00000032000a7c82 */ /* 0x000fe20008000000 */
[----:B------:R-:W-:Y:S07]  /*8670*/  UMOV UR11, UR36 ;  /* 0x00000024000b7c82 */ /* 0x000fee0008000000 */
[----:B------:R1:W-:Y:S01]  /*8680*/  UTMASTG.3D [UR8], [UR4] ;  /* 0x00000008040073b5 */ /* 0x0003e20008010000 */
[----:B------:R0:W-:Y:S01]  /*8690*/  UTMACMDFLUSH ;  /* 0x00000000000079b7 */ /* 0x0001e20000000000 */
[----:B-1----:R-:W-:Y:S04]  /*86a0*/  DEPBAR.LE SB0, 0x1 ;  /* 0x000080400000791a */ /* 0x002fe80000000000 */
.L_x_139:
[----:B------:R-:W-:Y:S05]  /*86b0*/  BSYNC.RECONVERGENT B0 ;  /* 0x0000000000007941 */ /* 0x000fea0003800200 */
.L_x_138:
[----:B------:R-:W-:Y:S01]  /*86c0*/  BAR.SYNC.DEFER_BLOCKING 0x1, 0x80 ;  /* 0x0042000000007b1d */ /* 0x000fe20000010000 */
[----:B------:R-:W-:Y:S04]  /*86d0*/  UIADD3 UR4, UPT, UPT, UR46, 0x1, URZ ;  /* 0x000000012e047890 */ /* 0x000fe8000fffe0ff */
[----:B------:R-:W-:Y:S04]  /*86e0*/  UISETP.NE.AND UP0, UPT, UR4, 0x4, UPT ;  /* 0x000000040400788c */ /* 0x000fe8000bf05270 */
[----:B------:R-:W-:Y:S01]  /*86f0*/  USEL UR45, UR4, URZ, UP0 ;  /* 0x000000ff042d7287 */ /* 0x000fe20008000000 */
[----:B------:R1:W-:Y:S01]  /*8700*/  @P6 SYNCS.ARRIVE.TRANS64.RED.A1T0 RZ, [R61+URZ], RZ ;  /* 0x000000ff3dff69a7 */ /* 0x0003e200081004ff */
[----:B------:R-:W-:Y:S01]  /*8710*/  BSSY B1, `(.L_x_140) ;  /* 0x0000017000017945 */ /* 0x000fe20003800000 */
[----:B------:R-:W4:Y:S02]  /*8720*/  @P6 SYNCS.PHASECHK.TRANS64.TRYWAIT P0, [R62+URZ+0x100], R63 ;  /* 0x0001003f3e0065a7 */ /* 0x000f2400080011ff */
[----:B----4-:R-:W-:Y:S01]  /*8730*/  @P6 SEL R47, RZ, 0x1, !P0 ;  /* 0x00000001ff2f6807 */ /* 0x010fe20004000000 */
[----:B-1----:R-:W-:Y:S06]  /*8740*/  @!P6 BRA `(.L_x_141) ;  /* 0x00000000004ce947 */ /* 0x002fec0003800000 */
        /* <DEDUP_REMOVED lines=9> */
[----:B------:R-:W-:Y:S04]  /*87e0*/  SHF.L.U32 R5, R94, 0x1f, RZ ;  /* 0x0000001f5e057819 */ /* 0x000fe800000006ff */
[----:B------:R-:W1:Y:S02]  /*87f0*/  SYNCS.PHASECHK.TRANS64.TRYWAIT P0, [R62+URZ+0x100], R5 ;  /* 0x000100053e0075a7 */ /* 0x000e6400080011ff */
[----:B-1----:R-:W-:Y:S05]  /*8800*/  @!P0 BRA `(.L_x_144) ;  /* 0x0000002800e08947 */ /* 0x002fea0003800000 */
.L_x_143:
[----:B------:R-:W-:Y:S05]  /*8810*/  BSYNC B0 ;  /* 0x0000000000007941 */ /* 0x000fea0003800000 */
.L_x_142:
[----:B------:R-:W-:Y:S02]  /*8820*/  ISETP.NE.AND P0, PT, R60, RZ, PT ;  /* 0x000000ff3c00720c */ /* 0x000fe40003f05270 */
[----:B------:R-:W-:Y:S11]  /*8830*/  IADD3 R46, PT, PT, R46, 0x1, RZ ;  /* 0x000000012e2e7810 */ /* 0x000ff60007ffe0ff */
[----:B------:R4:W1:Y:S04]  /*8840*/  @P0 LDS.128 R48, [R4] ;  /* 0x0000000004300984 */ /* 0x0008680000000c00 */
[----:B------:R4:W1:Y:S04]  /*8850*/  @P0 LDS.128 R56, [R3+0x10] ;  /* 0x0000100003380984 */ /* 0x0008680000000c00 */
[----:B------:R4:W1:Y:S04]  /*8860*/  @P0 LDS.128 R64, [R2+0x20] ;  /* 0x0000200002400984 */ /* 0x0008680000000c00 */
[----:B------:R4:W1:Y:S02]  /*8870*/  @P0 LDS.128 R72, [R0+0x30] ;  /* 0x0000300000480984 */ /* 0x0008640000000c00 */
.L_x_141:
[----:B------:R-:W-:Y:S05]  /*8880*/  BSYNC B1 ;  /* 0x0000000000017941 */ /* 0x000fea0003800000 */
.L_x_140:
[----:B----4-:R-:W-:Y:S05]  /*8890*/  VIADD R0, R39, 0x40 ;  /* 0x0000004027007836 */ /* 0x010fea0000000000 */
[----:B------:R-:W-:Y:S04]  /*88a0*/  SHF.R.U32.HI R0, RZ, 0x15, R0 ;  /* 0x00000015ff007819 */ /* 0x000fe80000011600 */
[----:B------:R-:W-:Y:S11]  /*88b0*/  LOP3.LUT P0, RZ, R0, 0x3, R85, 0x48, !PT ;  /* 0x0000000300ff7812 */ /* 0x000ff60007804855 */
[----:B------:R-:W-:Y:S02]  /*88c0*/  @!UPT UIADD3 URZ, UPT, UPT, URZ, URZ, URZ ;  /* 0x000000fffffff290 */ /* 0x000fe4000fffe0ff */
[----:B------:R-:W-:Y:S05]  /*88d0*/  @!P0 BRA `(.L_x_145) ;  /* 0x0000000000408947 */ /* 0x000fea0003800000 */
[----:B------:R-:W1:Y:S01]  /*88e0*/  LDCU.64 UR8, c[0x4][0x70] ;  /* 0x01000e00ff0877ac */ /* 0x000e620008000a00 */
[----:B------:R-:W-:Y:S01]  /*88f0*/  MOV R3, 0x0 ;  /* 0x0000000000037802 */ /* 0x000fe20000000f00 */
[----:B------:R-:W-:Y:S02]  /*8900*/  HFMA2 R12, -RZ, RZ, 0, 5.9604644775390625e-08 ;  /* 0x00000001ff0c7431 */ /* 0x000fe400000001ff */
[----:B------:R-:W-:Y:S02]  /*8910*/  IMAD.MOV.U32 R8, RZ, RZ, 0x192 ;  /* 0x00000192ff087424 */ /* 0x000fe400078e00ff */
[----:B------:R-:W-:Y:S01]  /*8920*/  IMAD.MOV.U32 R13, RZ, RZ, RZ ;  /* 0x000000ffff0d7224 */ /* 0x000fe200078e00ff */
[----:B------:R-:W4:Y:S01]  /*8930*/  LDCU.64 UR6, c[0x4][0x78] ;  /* 0x01000f00ff0677ac */ /* 0x000f220008000a00 */
[----:B------:R-:W2:Y:S01]  /*8940*/  LDC.64 R2, c[0x4][R3] ;  /* 0x0100000003027b82 */ /* 0x000ea20000000a00 */
[----:B------:R-:W5:Y:S01]  /*8950*/  LDCU.64 UR4, c[0x4][0x10] ;  /* 0x01000200ff0477ac */ /* 0x000f620008000a00 */
[----:B-1----:R-:W-:Y:S01]  /*8960*/  MOV R5, UR9 ;  /* 0x0000000900057c02 */ /* 0x002fe20008000f00 */
[----:B------:R-:W-:Y:S01]  /*8970*/  IMAD.U32 R4, RZ, RZ, UR8 ;  /* 0x00000008ff047e24 */ /* 0x000fe2000f8e00ff */
[----:B----4-:R-:W-:Y:S01]  /*8980*/  MOV R7, UR7 ;  /* 0x0000000700077c02 */ /* 0x010fe20008000f00 */
[----:B------:R-:W-:Y:S01]  /*8990*/  IMAD.U32 R6, RZ, RZ, UR6 ;  /* 0x00000006ff067e24 */ /* 0x000fe2000f8e00ff */
[----:B-----5:R-:W-:Y:S01]  /*89a0*/  MOV R11, UR5 ;  /* 0x00000005000b7c02 */ /* 0x020fe20008000f00 */
[----:B------:R-:W-:Y:S02]  /*89b0*/  IMAD.U32 R10, RZ, RZ, UR4 ;  /* 0x00000004ff0a7e24 */ /* 0x000fe4000f8e00ff */
[----:B------:R-:W-:Y:S07]  /*89c0*/  LEPC R20, `(.L_x_145) ;  /* 0x000000001014794e */ /* 0x000fee0000000000 */
[----:B--23--:R-:W-:Y:S05]  /*89d0*/  CALL.ABS.NOINC R2 ;  /* 0x0000000002007343 */ /* 0x00cfea0003c00000 */
.L_x_145:
[C---:B-1----:R-:W-:Y:S01]  /*89e0*/  SHF.L.U32 R40, R48.reuse, 0x10, RZ ;  /* 0x0000001030287819 */ /* 0x042fe200000006ff */
[----:B------:R-:W-:Y:S05]  /*89f0*/  WARPSYNC.ALL ;  /* 0x0000000000007948 */ /* 0x000fea0003800000 */
[----:B------:R-:W-:Y:S01]  /*8a00*/  R2UR UR4, R39 ;  /* 0x00000000270472ca */ /* 0x000fe200000e0000 */
[----:B------:R-:W-:Y:S01]  /*8a10*/  BSSY.RECONVERGENT B0, `(.L_x_146) ;  /* 0x000008e000007945 */ /* 0x000fe20003800200 */
[----:B------:R-:W-:Y:S02]  /*8a20*/  LOP3.LUT R43, R48, 0xffff0000, RZ, 0xc0, !PT ;  /* 0xffff0000302b7812 */ /* 0x000fe400078ec0ff */
[----:B------:R-:W-:Y:S02]  /*8a30*/  SHF.L.U32 R42, R49, 0x10, RZ ;  /* 0x00000010312a7819 */ /* 0x000fe400000006ff */
[C---:B------:R-:W-:Y:S02]  /*8a40*/  SHF.L.U32 R45, R51.reuse, 0x10, RZ ;  /* 0x00000010332d7819 */ /* 0x040fe400000006ff */
[----:B------:R-:W-:Y:S02]  /*8a50*/  LOP3.LUT R44, R51, 0xffff0000, RZ, 0xc0, !PT ;  /* 0xffff0000332c7812 */ /* 0x000fe400078ec0ff */
[----:B------:R-:W-:Y:S02]  /*8a60*/  ISETP.NE.AND P6, PT, R100, RZ, PT ;  /* 0x000000ff6400720c */ /* 0x000fe40003fc5270 */
[----:B------:R-:W-:Y:S01]  /*8a70*/  ISETP.NE.AND P0, PT, R99, RZ, PT ;  /* 0x000000ff6300720c */ /* 0x000fe20003f05270 */
[----:B------:R-:W1:Y:S01]  /*8a80*/  LDTM.x32 R4, tmem[UR4+0x40] ;  /* 0x00004004000479ee */ /* 0x000e6200082c0000 */
[----:B------:R-:W-:Y:S02]  /*8a90*/  MOV R61, UR45 ;  /* 0x0000002d003d7c02 */ /* 0x000fe40008000f00 */
[----:B------:R-:W-:Y:S07]  /*8aa0*/  LEA R62, R46, UR44, 0x3 ;  /* 0x0000002c2e3e7c11 */ /* 0x000fee000f8e18ff */
[----:B------:R-:W-:Y:S02]  /*8ab0*/  @P6 LEA R61, R61, UR44, 0x3 ;  /* 0x0000002c3d3d6c11 */ /* 0x000fe4000f8e18ff */
[----:B------:R-:W-:Y:S02]  /*8ac0*/  @P6 SHF.L.U32 R63, R94, 0x1f, RZ ;  /* 0x0000001f5e3f6819 */ /* 0x000fe400000006ff */
[----:B------:R-:W-:Y:S04]  /*8ad0*/  @P6 IADD3 R61, PT, PT, R61, 0x120, RZ ;  /* 0x000001203d3d6810 */ /* 0x000fe80007ffe0ff */
[----:B------:R-:W-:Y:S01]  /*8ae0*/  @P6 PRMT R61, R102, 0x654, R61 ;  /* 0x00000654663d6816 */ /* 0x000fe2000000003d */
[C---:B-1----:R-:W-:Y:S01]  /*8af0*/  FMUL R0, R38.reuse, R4 ;  /* 0x0000000426007220 */ /* 0x042fe20000400000 */
        /* <DEDUP_REMOVED lines=10> */
[----:B---3--:R-:W-:Y:S01]  /*8ba0*/  F2FP.BF16.F32.PACK_AB R68, R2, R0 ;  /* 0x000000000244723e */ /* 0x008fe200000010ff */
[----:B------:R-:W-:Y:S01]  /*8bb0*/  FMUL R5, R38, R9 ;  /* 0x0000000926057220 */ /* 0x000fe20000400000 */
[C---:B------:R-:W-:Y:S01]  /*8bc0*/  FFMA R7, R41.reuse, R40, R7 ;  /* 0x0000002829077223 */ /* 0x040fe20000000007 */
[----:B------:R-:W-:Y:S01]  /*8bd0*/  SHF.L.U32 R40, R56, 0x10, RZ ;  /* 0x0000001038287819 */ /* 0x000fe200000006ff */
[C---:B------:R-:W-:Y:S01]  /*8be0*/  FMUL R6, R38.reuse, R10 ;  /* 0x0000000a26067220 */ /* 0x040fe20000400000 */
[C---:B------:R-:W-:Y:S01]  /*8bf0*/  FMUL R11, R38.reuse, R11 ;  /* 0x0000000b260b7220 */ /* 0x040fe20000400000 */
[----:B------:R-:W-:Y:S01]  /*8c00*/  FFMA R4, R41, R43, R4 ;  /* 0x0000002b29047223 */ /* 0x000fe20000000004 */
[----:B------:R-:W-:Y:S01]  /*8c10*/  SHF.L.U32 R43, R57, 0x10, RZ ;  /* 0x00000010392b7819 */ /* 0x000fe200000006ff */
[----:B------:R-:W-:Y:S01]  /*8c20*/  FMUL R8, R38, R12 ;  /* 0x0000000c26087220 */ /* 0x000fe20000400000 */
[----:B------:R-:W-:Y:S01]  /*8c30*/  F2FP.BF16.F32.PACK_AB R69, R7, R3 ;  /* 0x000000030745723e */ /* 0x000fe200000010ff */
[C---:B------:R-:W-:Y:S01]  /*8c40*/  FFMA R5, R41.reuse, R42, R5 ;  /* 0x0000002a29057223 */ /* 0x040fe20000000005 */
[----:B------:R-:W-:Y:S01]  /*8c50*/  LOP3.LUT R42, R56, 0xffff0000, RZ, 0xc0, !PT ;  /* 0xffff0000382a7812 */ /* 0x000fe200078ec0ff */
[----:B------:R-:W-:Y:S01]  /*8c60*/  FFMA R6, R41, R45, R6 ;  /* 0x0000002d29067223 */ /* 0x000fe20000000006 */
[----:B------:R-:W-:Y:S01]  /*8c70*/  SHF.L.U32 R45, R65, 0x10, RZ ;  /* 0x00000010412d7819 */ /* 0x000fe200000006ff */
[----:B------:R-:W-:Y:S01]  /*8c80*/  FFMA R11, R41, R44, R11 ;  /* 0x0000002c290b7223 */ /* 0x000fe2000000000b */
[----:B------:R-:W-:Y:S01]  /*8c90*/  F2FP.BF16.F32.PACK_AB R70, R5, R4 ;  /* 0x000000040546723e */ /* 0x000fe200000010ff */
[----:B------:R-:W-:Y:S01]  /*8ca0*/  FFMA R8, R41, R40, R8 ;  /* 0x0000002829087223 */ /* 0x000fe20000000008 */
[----:B------:R-:W-:Y:S01]  /*8cb0*/  LOP3.LUT R40, R57, 0xffff0000, RZ, 0xc0, !PT ;  /* 0xffff000039287812 */ /* 0x000fe200078ec0ff */
[C---:B------:R-:W-:Y:S01]  /*8cc0*/  FMUL R9, R38.reuse, R13 ;  /* 0x0000000d26097220 */ /* 0x040fe20000400000 */
[----:B------:R-:W-:Y:S01]  /*8cd0*/  F2FP.BF16.F32.PACK_AB R71, R11, R6 ;  /* 0x000000060b47723e */ /* 0x000fe200000010ff */
[C---:B------:R-:W-:Y:S01]  /*8ce0*/  FMUL R10, R38.reuse, R14 ;  /* 0x0000000e260a7220 */ /* 0x040fe20000400000 */
[----:B------:R-:W-:Y:S01]  /*8cf0*/  LOP3.LUT R44, R75, 0xffff0000, RZ, 0xc0, !PT ;  /* 0xffff00004b2c7812 */ /* 0x000fe200078ec0ff */
[----:B------:R-:W-:Y:S01]  /*8d00*/  FMUL R15, R38, R15 ;  /* 0x0000000f260f7220 */ /* 0x000fe20000400000 */
        /* <DEDUP_REMOVED lines=8> */
[----:B------:R-:W-:Y:S01]  /*8d90*/  FMUL R13, R38, R17 ;  /* 0x00000011260d7220 */ /* 0x000fe20000400000 */
[----:B------:R-:W-:Y:S01]  /*8da0*/  F2FP.BF16.F32.PACK_AB R53, R15, R10 ;  /* 0x0000000a0f35723e */ /* 0x000fe200000010ff */
[C---:B------:R-:W-:Y:S01]  /*8db0*/  FFMA R12, R41.reuse, R42, R12 ;  /* 0x0000002a290c7223 */ /* 0x040fe2000000000c */
[----:B------:R-:W-:Y:S01]  /*8dc0*/  LOP3.LUT R42, R64, 0xffff0000, RZ, 0xc0, !PT ;  /* 0xffff0000402a7812 */ /* 0x000fe200078ec0ff */
[C---:B------:R-:W-:Y:S01]  /*8dd0*/  FMUL R14, R38.reuse, R18 ;  /* 0x00000012260e7220 */ /* 0x040fe20000400000 */
[----:B------:R-:W-:Y:S01]  /*8de0*/  FFMA R13, R41, R40, R13 ;  /* 0x00000028290d7223 */ /* 0x000fe2000000000d */
[----:B------:R-:W-:Y:S01]  /*8df0*/  LOP3.LUT R40, R59, 0xffff0000, RZ, 0xc0, !PT ;  /* 0xffff00003b287812 */ /* 0x000fe200078ec0ff */
[----:B------:R1:W-:Y:S01]  /*8e00*/  STS.128 [R97+0x4000], R68 ;  /* 0x0040004461007388 */ /* 0x0003e20000000c00 */
[----:B------:R-:W-:Y:S01]  /*8e10*/  FMUL R19, R38, R19 ;  /* 0x0000001326137220 */ /* 0x000fe20000400000 */
[----:B------:R-:W-:Y:S01]  /*8e20*/  FFMA R14, R41, R43, R14 ;  /* 0x0000002b290e7223 */ /* 0x000fe2000000000e */
[----:B------:R-:W-:Y:S01]  /*8e30*/  SHF.L.U32 R43, R64, 0x10, RZ ;  /* 0x00000010402b7819 */ /* 0x000fe200000006ff */
[C---:B------:R-:W-:Y:S01]  /*8e40*/  FMUL R16, R38.reuse, R20 ;  /* 0x0000001426107220 */ /* 0x040fe20000400000 */
        /* <DEDUP_REMOVED lines=18> */
[C---:B------:R-:W-:Y:S01]  /*8f70*/  FMUL R22, R38.reuse, R26 ;  /* 0x0000001a26167220 */ /* 0x040fe20000400000 */
[----:B------:R-:W-:Y:S01]  /*8f80*/  FMUL R27, R38, R27 ;  /* 0x0000001b261b7220 */ /* 0x000fe20000400000 */
[----:B------:R-:W-:Y:S01]  /*8f90*/  FFMA R20, R41, R43, R20 ;  /* 0x0000002b29147223 */ /* 0x000fe20000000014 */
[----:B------:R-:W-:Y:S01]  /*8fa0*/  SHF.L.U32 R43, R73, 0x10, RZ ;  /* 0x00000010492b7819 */ /* 0x000fe200000006ff */
[C---:B------:R-:W-:Y:S01]  /*8fb0*/  FFMA R21, R41.reuse, R40, R21 ;  /* 0x0000002829157223 */ /* 0x040fe20000000015 */
[C---:B------:R-:W-:Y:S01]  /*8fc0*/  FFMA R22, R41.reuse, R45, R22 ;  /* 0x0000002d29167223 */ /* 0x040fe20000000016 */
[C---:B------:R-:W-:Y:S01]  /*8fd0*/  FFMA R27, R41.reuse, R42, R27 ;  /* 0x0000002a291b7223 */ /* 0x040fe2000000001b */
[----:B------:R-:W-:Y:S01]  /*8fe0*/  SHF.L.U32 R40, R72, 0x10, RZ ;  /* 0x0000001048287819 */ /* 0x000fe200000006ff */
[----:B------:R-:W-:Y:S01]  /*8ff0*/  FMUL R24, R38, R28 ;  /* 0x0000001c26187220 */ /* 0x000fe20000400000 */
[----:B------:R-:W-:Y:S01]  /*9000*/  LOP3.LUT R42, R72, 0xffff0000, RZ, 0xc0, !PT ;  /* 0xffff0000482a7812 */ /* 0x000fe200078ec0ff */
[C---:B------:R-:W-:Y:S01]  /*9010*/  FMUL R25, R38.reuse, R29 ;  /* 0x0000001d26197220 */ /* 0x040fe20000400000 */
[C---:B------:R-:W-:Y:S01]  /*9020*/  FMUL R26, R38.reuse, R30 ;  /* 0x0000001e261a7220 */ /* 0x040fe20000400000 */
[----:B------:R-:W-:Y:S01]  /*9030*/  FFMA R24, R41, R40, R24 ;  /* 0x0000002829187223 */ /* 0x000fe20000000018 */
[----:B------:R-:W-:Y:S01]  /*9040*/  LOP3.LUT R40, R73, 0xffff0000, RZ, 0xc0, !PT ;  /* 0xffff000049287812 */ /* 0x000fe200078ec0ff */
[C---:B------:R-:W-:Y:S01]  /*9050*/  FFMA R25, R41.reuse, R42, R25 ;  /* 0x0000002a29197223 */ /* 0x040fe20000000019 */
        /* <DEDUP_REMOVED lines=41> */
.L_x_147:
[----:B------:R-:W-:Y:S05]  /*92f0*/  BSYNC.RECONVERGENT B0 ;  /* 0x0000000000007941 */ /* 0x000fea0003800200 */
.L_x_146:
        /* <DEDUP_REMOVED lines=21> */
.L_x_151:
[----:B------:R-:W-:Y:S05]  /*9450*/  BSYNC B0 ;  /* 0x0000000000007941 */ /* 0x000fea0003800000 */
.L_x_150:
[----:B------:R-:W-:Y:S11]  /*9460*/  ISETP.NE.AND P0, PT, R60, RZ, PT ;  /* 0x000000ff3c00720c */ /* 0x000ff60003f05270 */
[----:B------:R-:W-:Y:S02]  /*9470*/  @!UPT UIADD3 URZ, UPT, UPT, URZ, URZ, URZ ;  /* 0x000000fffffff290 */ /* 0x000fe4000fffe0ff */
[----:B------:R4:W1:Y:S04]  /*9480*/  @P0 LDS.128 R48, [R3] ;  /* 0x0000000003300984 */ /* 0x0008680000000c00 */
[----:B------:R4:W1:Y:S04]  /*9490*/  @P0 LDS.128 R56, [R2+0x10] ;  /* 0x0000100002380984 */ /* 0x0008680000000c00 */
[----:B------:R4:W1:Y:S04]  /*94a0*/  @P0 LDS.128 R64, [R0+0x20] ;  /* 0x0000200000400984 */ /* 0x0008680000000c00 */
[----:B------:R4:W1:Y:S02]  /*94b0*/  @P0 LDS.128 R72, [R46+0x30] ;  /* 0x000030002e480984 */ /* 0x0008640000000c00 */
.L_x_149:
[----:B------:R-:W-:Y:S05]  /*94c0*/  BSYNC B1 ;  /* 0x0000000000017941 */ /* 0x000fea0003800000 */
.L_x_148:
        /* <DEDUP_REMOVED lines=21> */
.L_x_153:
[----:B------:R-:W-:Y:S01]  /*9620*/  ISETP.NE.AND P0, PT, R99, RZ, PT ;  /* 0x000000ff6300720c */ /* 0x000fe20003f05270 */
[----:B------:R-:W-:Y:S05]  /*9630*/  WARPSYNC.ALL ;  /* 0x0000000000007948 */ /* 0x000fea0003800000 */
[----:B------:R-:W-:Y:S01]  /*9640*/  R2UR UR4, R39 ;  /* 0x00000000270472ca */ /* 0x000fe200000e0000 */
[----:B------:R-:W-:Y:S01]  /*9650*/  BSSY.RECONVERGENT B0, `(.L_x_154) ;  /* 0x000008b000007945 */ /* 0x000fe20003800200 */
[C---:B-1----:R-:W-:Y:S02]  /*9660*/  SHF.L.U32 R40, R48.reuse, 0x10, RZ ;  /* 0x0000001030287819 */ /* 0x042fe400000006ff */
[----:B------:R-:W-:Y:S02]  /*9670*/  LOP3.LUT R42, R48, 0xffff0000, RZ, 0xc0, !PT ;  /* 0xffff0000302a7812 */ /* 0x000fe400078ec0ff */
[C---:B------:R-:W-:Y:S02]  /*9680*/  SHF.L.U32 R43, R49.reuse, 0x10, RZ ;  /* 0x00000010312b7819 */ /* 0x040fe400000006ff */
[----:B------:R-:W-:Y:S02]  /*9690*/  LOP3.LUT R44, R49, 0xffff0000, RZ, 0xc0, !PT ;  /* 0xffff0000312c7812 */ /* 0x000fe400078ec0ff */
[C---:B------:R-:W-:Y:S02]  /*96a0*/  SHF.L.U32 R45, R50.reuse, 0x10, RZ ;  /* 0x00000010322d7819 */ /* 0x040fe400000006ff */
[----:B------:R-:W-:Y:S01]  /*96b0*/  LOP3.LUT R46, R50, 0xffff0000, RZ, 0xc0, !PT ;  /* 0xffff0000322e7812 */ /* 0x000fe200078ec0ff */
[----:B------:R-:W1:Y:S01]  /*96c0*/  LDTM.x32 R4, tmem[UR4+0x60] ;  /* 0x00006004000479ee */ /* 0x000e6200082c0000 */
[C---:B------:R-:W-:Y:S01]  /*96d0*/  SHF.L.U32 R47, R51.reuse, 0x10, RZ ;  /* 0x00000010332f7819 */ /* 0x040fe200000006ff */
[----:B------:R-:W-:Y:S01]  /*96e0*/  NOP ;  /* 0x0000000000007918 */ /* 0x000fe20000000000 */
[----:B------:R-:W-:Y:S02]  /*96f0*/  LOP3.LUT R48, R51, 0xffff0000, RZ, 0xc0, !PT ;  /* 0xffff000033307812 */ /* 0x000fe400078ec0ff */
[C---:B------:R-:W-:Y:S02]  /*9700*/  SHF.L.U32 R49, R56.reuse, 0x10, RZ ;  /* 0x0000001038317819 */ /* 0x040fe400000006ff */
[----:B------:R-:W-:Y:S02]  /*9710*/  LOP3.LUT R51, R56, 0xffff0000, RZ, 0xc0, !PT ;  /* 0xffff000038337812 */ /* 0x000fe400078ec0ff */
[C---:B------:R-:W-:Y:S02]  /*9720*/  SHF.L.U32 R50, R57.reuse, 0x10, RZ ;  /* 0x0000001039327819 */ /* 0x040fe400000006ff */
[----:B---3--:R-:W-:Y:S02]  /*9730*/  LOP3.LUT R52, R57, 0xffff0000, RZ, 0xc0, !PT ;  /* 0xffff000039347812 */ /* 0x008fe400078ec0ff */
[C---:B------:R-:W-:Y:S02]  /*9740*/  SHF.L.U32 R53, R58.reuse, 0x10, RZ ;  /* 0x000000103a357819 */ /* 0x040fe400000006ff */
[----:B------:R-:W-:Y:S02]  /*9750*/  LOP3.LUT R54, R58, 0xffff0000, RZ, 0xc0, !PT ;  /* 0xffff00003a367812 */ /* 0x000fe400078ec0ff */
[----:B------:R-:W-:Y:S02]  /*9760*/  SHF.L.U32 R55, R59, 0x10, RZ ;  /* 0x000000103b377819 */ /* 0x000fe400000006ff */
[----:B------:R-:W-:Y:S02]  /*9770*/  IADD3 R101, PT, PT, R101, 0x190, RZ ;  /* 0x0000019065657810 */ /* 0x000fe40007ffe0ff */
[----:B------:R-:W-:Y:S02]  /*9780*/  LOP3.LUT R56, R59, 0xffff0000, RZ, 0xc0, !PT ;  /* 0xffff00003b387812 */ /* 0x000fe400078ec0ff */
[----:B------:R-:W-:Y:S01]  /*9790*/  SHF.L.U32 R57, R64, 0x10, RZ ;  /* 0x0000001040397819 */ /* 0x000fe200000006ff */
[----:B-1----:R-:W-:Y:S01]  /*97a0*/  FMUL R4, R38, R4 ;  /* 0x0000000426047220 */ /* 0x002fe20000400000 */
[----:B------:R-:W-:Y:S01]  /*97b0*/  LOP3.LUT R58, R64, 0xffff0000, RZ, 0xc0, !PT ;  /* 0xffff0000403a7812 */ /* 0x000fe200078ec0ff */
[C---:B------:R-:W-:Y:S01]  /*97c0*/  FMUL R5, R38.reuse, R5 ;  /* 0x0000000526057220 */ /* 0x040fe20000400000 */
[----:B------:R-:W-:Y:S01]  /*97d0*/  LOP3.LUT R101, R101, 0xfefffff8, RZ, 0xc0, !PT ;  /* 0xfefffff865657812 */ /* 0x000fe200078ec0ff */
[C---:B------:R-:W-:Y:S01]  /*97e0*/  FFMA R4, R41.reuse, R40, R4 ;  /* 0x0000002829047223 */ /* 0x040fe20000000004 */
[C---:B------:R-:W-:Y:S01]  /*97f0*/  FMUL R6, R38.reuse, R6 ;  /* 0x0000000626067220 */ /* 0x040fe20000400000 */
[----:B------:R-:W-:Y:S01]  /*9800*/  FFMA R5, R41, R42, R5 ;  /* 0x0000002a29057223 */ /* 0x000fe20000000005 */
[----:B------:R-:W-:Y:S01]  /*9810*/  SHF.L.U32 R59, R65, 0x10, RZ ;  /* 0x00000010413b7819 */ /* 0x000fe200000006ff */
[----:B------:R1:W-:Y:S01]  /*9820*/  SYNCS.ARRIVE.TRANS64.RED.A1T0 RZ, [R101+URZ], RZ ;  /* 0x000000ff65ff79a7 */ /* 0x0003e200081004ff */
[----:B------:R-:W-:Y:S01]  /*9830*/  FFMA R6, R41, R43, R6 ;  /* 0x0000002b29067223 */ /* 0x000fe20000000006 */
[C---:B------:R-:W-:Y:S01]  /*9840*/  FMUL R7, R38.reuse, R7 ;  /* 0x0000000726077220 */ /* 0x040fe20000400000 */
[----:B------:R-:W-:Y:S01]  /*9850*/  F2FP.BF16.F32.PACK_AB R104, R5, R4 ;  /* 0x000000040568723e */ /* 0x000fe200000010ff */
[C---:B------:R-:W-:Y:S01]  /*9860*/  FMUL R8, R38.reuse, R8 ;  /* 0x0000000826087220 */ /* 0x040fe20000400000 */
[----:B------:R-:W-:Y:S01]  /*9870*/  FMUL R9, R38, R9 ;  /* 0x0000000926097220 */ /* 0x000fe20000400000 */
[----:B------:R-:W-:Y:S01]  /*9880*/  LOP3.LUT R60, R65, 0xffff0000, RZ, 0xc0, !PT ;  /* 0xffff0000413c7812 */ /* 0x000fe200078ec0ff */
[C---:B------:R-:W-:Y:S01]  /*9890*/  FFMA R7, R41.reuse, R44, R7 ;  /* 0x0000002c29077223 */ /* 0x040fe20000000007 */
[C---:B------:R-:W-:Y:S01]  /*98a0*/  FFMA R8, R41.reuse, R45, R8 ;  /* 0x0000002d29087223 */ /* 0x040fe20000000008 */
[----:B------:R-:W-:Y:S01]  /*98b0*/  SHF.L.U32 R61, R66, 0x10, RZ ;  /* 0x00000010423d7819 */ /* 0x000fe200000006ff */
[----:B------:R-:W-:Y:S01]  /*98c0*/  FFMA R9, R41, R46, R9 ;  /* 0x0000002e29097223 */ /* 0x000fe20000000009 */
[C---:B------:R-:W-:Y:S01]  /*98d0*/  FMUL R10, R38.reuse, R10 ;  /* 0x0000000a260a7220 */ /* 0x040fe20000400000 */
[----:B------:R-:W-:Y:S01]  /*98e0*/  F2FP.BF16.F32.PACK_AB R105, R7, R6 ;  /* 0x000000060769723e */ /* 0x000fe200000010ff */
[C---:B------:R-:W-:Y:S01]  /*98f0*/  FMUL R11, R38.reuse, R11 ;  /* 0x0000000b260b7220 */ /* 0x040fe20000400000 */
[----:B------:R-:W-:Y:S01]  /*9900*/  FMUL R0, R38, R12 ;  /* 0x0000000c26007220 */ /* 0x000fe20000400000 */
[----:B------:R-:W-:Y:S01]  /*9910*/  F2FP.BF16.F32.PACK_AB R106, R9, R8 ;  /* 0x00000008096a723e */ /* 0x000fe200000010ff */
[C---:B------:R-:W-:Y:S01]  /*9920*/  FFMA R10, R41.reuse, R47, R10 ;  /* 0x0000002f290a7223 */ /* 0x040fe2000000000a */
[C---:B------:R-:W-:Y:S01]  /*9930*/  FFMA R11, R41.reuse, R48, R11 ;  /* 0x00000030290b7223 */ /* 0x040fe2000000000b */
[----:B------:R-:W-:Y:S01]  /*9940*/  LOP3.LUT R62, R66, 0xffff0000, RZ, 0xc0, !PT ;  /* 0xffff0000423e7812 */ /* 0x000fe200078ec0ff */
[----:B------:R-:W-:Y:S01]  /*9950*/  FFMA R0, R41, R49, R0 ;  /* 0x0000003129007223 */ /* 0x000fe20000000000 */
[C---:B------:R-:W-:Y:S01]  /*9960*/  FMUL R2, R38.reuse, R13 ;  /* 0x0000000d26027220 */ /* 0x040fe20000400000 */
[----:B------:R-:W-:Y:S01]  /*9970*/  SHF.L.U32 R63, R67, 0x10, RZ ;  /* 0x00000010433f7819 */ /* 0x000fe200000006ff */
[C---:B------:R-:W-:Y:S01]  /*9980*/  FMUL R3, R38.reuse, R14 ;  /* 0x0000000e26037220 */ /* 0x040fe20000400000 */
[----:B------:R-:W-:Y:S01]  /*9990*/  F2FP.BF16.F32.PACK_AB R107, R11, R10 ;  /* 0x0000000a0b6b723e */ /* 0x000fe200000010ff */
[----:B------:R-:W-:Y:S01]  /*99a0*/  FFMA R2, R41, R51, R2 ;  /* 0x0000003329027223 */ /* 0x000fe20000000002 */
[C---:B------:R-:W-:Y:S01]  /*99b0*/  FMUL R15, R38.reuse, R15 ;  /* 0x0000000f260f7220 */ /* 0x040fe20000400000 */
[C---:B------:R-:W-:Y:S01]  /*99c0*/  FMUL R12, R38.reuse, R16 ;  /* 0x00000010260c7220 */ /* 0x040fe20000400000 */
[----:B------:R-:W-:Y:S01]  /*99d0*/  FMUL R13, R38, R17 ;  /* 0x00000011260d7220 */ /* 0x000fe20000400000 */
[----:B------:R1:W-:Y:S01]  /*99e0*/  STS.128 [R97+0x6000], R104 ;  /* 0x0060006861007388 */ /* 0x0003e20000000c00 */
[----:B------:R-:W-:Y:S01]  /*99f0*/  LOP3.LUT R64, R67, 0xffff0000, RZ, 0xc0, !PT ;  /* 0xffff000043407812 */ /* 0x000fe200078ec0ff */
[C---:B------:R-:W-:Y:S01]  /*9a00*/  FFMA R3, R41.reuse, R50, R3 ;  /* 0x0000003229037223 */ /* 0x040fe20000000003 */
[----:B------:R-:W-:Y:S01]  /*9a10*/  SHF.L.U32 R65, R72, 0x10, RZ ;  /* 0x0000001048417819 */ /* 0x000fe200000006ff */
[C---:B------:R-:W-:Y:S01]  /*9a20*/  FFMA R15, R41.reuse, R52, R15 ;  /* 0x00000034290f7223 */ /* 0x040fe2000000000f */
[----:B------:R-:W-:Y:S01]  /*9a30*/  F2FP.BF16.F32.PACK_AB R108, R2, R0 ;  /* 0x00000000026c723e */ /* 0x000fe200000010ff */
[C---:B------:R-:W-:Y:S01]  /*9a40*/  FFMA R12, R41.reuse, R53, R12 ;  /* 0x00000035290c7223 */ /* 0x040fe2000000000c */
[C---:B------:R-:W-:Y:S01]  /*9a50*/  FFMA R13, R41.reuse, R54, R13 ;  /* 0x00000036290d7223 */ /* 0x040fe2000000000d */
[C---:B------:R-:W-:Y:S01]  /*9a60*/  FMUL R14, R38.reuse, R18 ;  /* 0x00000012260e7220 */ /* 0x040fe20000400000 */
[C---:B------:R-:W-:Y:S01]  /*9a70*/  FMUL R19, R38.reuse, R19 ;  /* 0x0000001326137220 */ /* 0x040fe20000400000 */
[C---:B------:R-:W-:Y:S01]  /*9a80*/  FMUL R16, R38.reuse, R20 ;  /* 0x0000001426107220 */ /* 0x040fe20000400000 */
[C---:B------:R-:W-:Y:S01]  /*9a90*/  FMUL R17, R38.reuse, R21 ;  /* 0x0000001526117220 */ /* 0x040fe20000400000 */
[C---:B------:R-:W-:Y:S01]  /*9aa0*/  FFMA R14, R41.reuse, R55, R14 ;  /* 0x00000037290e7223 */ /* 0x040fe2000000000e */
        /* <DEDUP_REMOVED lines=9> */
[----:B------:R-:W-:Y:S01]  /*9b40*/  FFMA R23, R41, R60, R23 ;  /* 0x0000003c29177223 */ /* 0x000fe20000000017 */
[C---:B------:R-:W-:Y:S01]  /*9b50*/  FMUL R27, R38.reuse, R27 ;  /* 0x0000001b261b7220 */ /* 0x040fe20000400000 */
[----:B------:R-:W-:Y:S01]  /*9b60*/  F2FP.BF16.F32.PACK_AB R109, R15, R3 ;  /* 0x000000030f6d723e */ /* 0x000fe200000010ff */
[----:B------:R-:W-:Y:S01]  /*9b70*/  FFMA R20, R41, R61, R20 ;  /* 0x0000003d29147223 */ /* 0x000fe20000000014 */
[----:B------:R-:W-:Y:S01]  /*9b80*/  F2FP.BF16.F32.PACK_AB R110, R13, R12 ;  /* 0x0000000c0d6e723e */ /* 0x000fe200000010ff */
[----:B------:R-:W-:Y:S01]  /*9b90*/  FMUL R24, R38, R28 ;  /* 0x0000001c26187220 */ /* 0x000fe20000400000 */
[----:B------:R-:W-:Y:S01]  /*9ba0*/  F2FP.BF16.F32.PACK_AB R111, R19, R14 ;  /* 0x0000000e136f723e */ /* 0x000fe200000010ff */
[----:B------:R-:W-:Y:S01]  /*9bb0*/  FFMA R21, R41, R62, R21 ;  /* 0x0000003e29157223 */ /* 0x000fe20000000015 */
[----:B------:R-:W-:Y:S01]  /*9bc0*/  LOP3.LUT R66, R72, 0xffff0000, RZ, 0xc0, !PT ;  /* 0xffff000048427812 */ /* 0x000fe200078ec0ff */
[C---:B------:R-:W-:Y:S01]  /*9bd0*/  FMUL R25, R38.reuse, R29 ;  /* 0x0000001d26197220 */ /* 0x040fe20000400000 */
[----:B------:R-:W-:Y:S01]  /*9be0*/  SHF.L.U32 R67, R73, 0x10, RZ ;  /* 0x0000001049437819 */ /* 0x000fe200000006ff */
[----:B------:R1:W-:Y:S01]  /*9bf0*/  STS.128 [R96+0x6010], R108 ;  /* 0x0060106c60007388 */ /* 0x0003e20000000c00 */
[----:B------:R-:W-:Y:S01]  /*9c00*/  FFMA R22, R41, R63, R22 ;  /* 0x0000003f29167223 */ /* 0x000fe20000000016 */
[----:B------:R-:W-:Y:S01]  /*9c10*/  LOP3.LUT R68, R73, 0xffff0000, RZ, 0xc0, !PT ;  /* 0xffff000049447812 */ /* 0x000fe200078ec0ff */
[----:B------:R-:W-:Y:S01]  /*9c20*/  FMUL R26, R38, R30 ;  /* 0x0000001e261a7220 */ /* 0x000fe20000400000 */
[C---:B------:R-:W-:Y:S01]  /*9c30*/  FFMA R27, R41.reuse, R64, R27 ;  /* 0x00000040291b7223 */ /* 0x040fe2000000001b */
[----:B------:R-:W-:Y:S01]  /*9c40*/  SHF.L.U32 R69, R74, 0x10, RZ ;  /* 0x000000104a457819 */ /* 0x000fe200000006ff */
[----:B------:R-:W-:Y:S01]  /*9c50*/  FMUL R31, R38, R31 ;  /* 0x0000001f261f7220 */ /* 0x000fe20000400000 */
[C---:B------:R-:W-:Y:S01]  /*9c60*/  FFMA R24, R41.reuse, R65, R24 ;  /* 0x0000004129187223 */ /* 0x040fe20000000018 */
[----:B------:R-:W-:Y:S01]  /*9c70*/  LOP3.LUT R70, R74, 0xffff0000, RZ, 0xc0, !PT ;  /* 0xffff00004a467812 */ /* 0x000fe200078ec0ff */
[C---:B------:R-:W-:Y:S01]  /*9c80*/  FMUL R28, R38.reuse, R32 ;  /* 0x00000020261c7220 */ /* 0x040fe20000400000 */
[----:B------:R-:W-:Y:S01]  /*9c90*/  FFMA R25, R41, R66, R25 ;  /* 0x0000004229197223 */ /* 0x000fe20000000019 */
[----:B------:R-:W-:Y:S01]  /*9ca0*/  SHF.L.U32 R71, R75, 0x10, RZ ;  /* 0x000000104b477819 */ /* 0x000fe200000006ff */
[C---:B------:R-:W-:Y:S01]  /*9cb0*/  FMUL R29, R38.reuse, R33 ;  /* 0x00000021261d7220 */ /* 0x040fe20000400000 */
[----:B------:R-:W-:Y:S01]  /*9cc0*/  FFMA R26, R41, R67, R26 ;  /* 0x00000043291a7223 */ /* 0x000fe2000000001a */
[----:B------:R-:W-:Y:S01]  /*9cd0*/  LOP3.LUT R72, R75, 0xffff0000, RZ, 0xc0, !PT ;  /* 0xffff00004b487812 */ /* 0x000fe200078ec0ff */
        /* <DEDUP_REMOVED lines=33> */
[----:B---3--:R-:W-:Y:S04]  /*9ef0*/  DEPBAR.LE SB0, 0x1 ;  /* 0x000080400000791a */ /* 0x008fe80000000000 */
.L_x_155:
[----:B------:R-:W-:Y:S05]  /*9f00*/  BSYNC.RECONVERGENT B0 ;  /* 0x0000000000007941 */ /* 0x000fea0003800200 */
.L_x_154:
[----:B------:R-:W-:Y:S01]  /*9f10*/  BAR.SYNC.DEFER_BLOCKING 0x1, 0x80 ;  /* 0x0042000000007b1d */ /* 0x000fe20000010000 */
[----:B------:R-:W-:Y:S01]  /*9f20*/  UISETP.NE.AND UP0, UPT, UR47, -0x4, UPT ;  /* 0xfffffffc2f00788c */ /* 0x000fe2000bf05270 */
[----:B------:R-:W-:Y:S08]  /*9f30*/  IADD3 R0, PT, PT, R36, 0x1, RZ ;  /* 0x0000000124007810 */ /* 0x000ff00007ffe0ff */
[----:B------:R-:W-:Y:S05]  /*9f40*/  BRA.U !UP0, `(.L_x_156) ;  /* 0x0000000108247547 */ /* 0x000fea000b800000 */
[----:B------:R-:W-:Y:S01]  /*9f50*/  ISETP.NE.AND P0, PT, R100, RZ, PT ;  /* 0x000000ff6400720c */ /* 0x000fe20003f05270 */
[----:B------:R-:W-:Y:S01]  /*9f60*/  IMAD.U32 R2, RZ, RZ, UR46 ;  /* 0x0000002eff027e24 */ /* 0x000fe2000f8e00ff */
[----:B------:R-:W-:Y:S04]  /*9f70*/  UIADD3 UR4, UPT, UPT, UR46, 0x1, URZ ;  /* 0x000000012e047890 */ /* 0x000fe8000fffe0ff */
[----:B------:R-:W-:Y:S04]  /*9f80*/  UISETP.NE.AND UP0, UPT, UR4, 0x4, UPT ;  /* 0x000000040400788c */ /* 0x000fe8000bf05270 */
[----:B------:R-:W-:Y:S03]  /*9f90*/  USEL UR46, UR4, URZ, UP0 ;  /* 0x000000ff042e7287 */ /* 0x000fe60008000000 */
[----:B------:R-:W-:Y:S05]  /*9fa0*/  @P0 LEA R2, R2, UR44, 0x3 ;  /* 0x0000002c02020c11 */ /* 0x000fea000f8e18ff */
[----:B------:R-:W-:Y:S05]  /*9fb0*/  @P0 VIADD R3, R2, 0x120 ;  /* 0x0000012002030836 */ /* 0x000fea0000000000 */
[----:B------:R-:W-:Y:S04]  /*9fc0*/  @P0 PRMT R3, R102, 0x654, R3 ;  /* 0x0000065466030816 */ /* 0x000fe80000000003 */
[----:B------:R3:W-:Y:S03]  /*9fd0*/  @P0 SYNCS.ARRIVE.TRANS64.RED.A1T0 RZ, [R3+URZ], RZ ;  /* 0x000000ff03ff09a7 */ /* 0x0007e600081004ff */
.L_x_156:
[----:B------:R-:W-:Y:S01]  /*9fe0*/  R2UR UR5, R86 ;  /* 0x00000000560572ca */ /* 0x000fe200000e0000 */
[----:B------:R-:W-:Y:S01]  /*9ff0*/  UISETP.NE.AND UP0, UPT, UR61, URZ, UPT ;  /* 0x000000ff3d00728c */ /* 0x000fe2000bf05270 */
[----:B------:R-:W-:Y:S01]  /*a000*/  R2UR UR4, R87 ;  /* 0x00000000570472ca */ /* 0x000fe200000e0000 */
[----:B------:R-:W-:Y:S01]  /*a010*/  UIADD3 UR47, UPT, UPT, UR47, 0x4, URZ ;  /* 0x000000042f2f7890 */ /* 0x000fe2000fffe0ff */
[----:B------:R-:W-:Y:S01]  /*a020*/  ISETP.NE.AND P0, PT, R90, 0x2, PT ;  /* 0x000000025a00780c */ /* 0x000fe20003f05270 */
[----:B------:R-:W-:Y:S01]  /*a030*/  UMOV UR36, UR60 ;  /* 0x0000003c00247c82 */ /* 0x000fe20008000000 */
[----:B------:R-:W-:Y:S02]  /*a040*/  ISETP.NE.AND P1, PT, R0, 0x4, PT ;  /* 0x000000040000780c */ /* 0x000fe40003f25270 */
[----:B---3--:R-:W-:Y:S02]  /*a050*/  SEL R3, RZ, 0x1, P0 ;  /* 0x00000001ff037807 */ /* 0x008fe40000000000 */
[----:B------:R-:W-:Y:S02]  /*a060*/  SEL R2, RZ, 0x1, P1 ;  /* 0x00000001ff027807 */ /* 0x000fe40000800000 */
[----:B------:R-:W-:Y:S01]  /*a070*/  LOP3.LUT R92, R92, R3, RZ, 0x3c, !PT ;  /* 0x000000035c5c7212 */ /* 0x000fe200078e3cff */
[----:B------:R-:W-:Y:S01]  /*a080*/  UIADD3 UR20, UPT, UPT, UR37, UR5, URZ ;  /* 0x0000000525147290 */ /* 0x000fe2000fffe0ff */
[----:B------:R-:W-:Y:S01]  /*a090*/  LOP3.LUT R93, R93, R2, RZ, 0x3c, !PT ;  /* 0x000000025d5d7212 */ /* 0x000fe200078e3cff */
[----:B------:R-:W-:Y:S01]  /*a0a0*/  UIADD3 UR16, UPT, UPT, UR38, UR4, URZ ;  /* 0x0000000426107290 */ /* 0x000fe2000fffe0ff */
[----:B------:R-:W-:Y:S02]  /*a0b0*/  SEL R90, R90, RZ, P0 ;  /* 0x000000ff5a5a7207 */ /* 0x000fe40000000000 */
[----:B------:R-:W-:Y:S01]  /*a0c0*/  SEL R36, R0, RZ, P1 ;  /* 0x000000ff00247207 */ /* 0x000fe20000800000 */
[----:B------:R-:W-:Y:S08]  /*a0d0*/  BRA.U UP0, `(.L_x_157) ;  /* 0xffffffc1000c7547 */ /* 0x000ff0000b83ffff */
[----:B------:R-:W3:Y:S01]  /*a0e0*/  LDCU.64 UR4, c[0x0][0x888] ;  /* 0x00011100ff0477ac */ /* 0x000ee20008000a00 */
[----:B------:R-:W4:Y:S01]  /*a0f0*/  LDCU.64 UR6, c[0x0][0x890] ;  /* 0x00011200ff0677ac */ /* 0x000f220008000a00 */
[----:B---3--:R-:W-:Y:S02]  /*a100*/  ISETP.NE.U32.AND P2, PT, RZ, UR4, PT ;  /* 0x00000004ff007c0c */ /* 0x008fe4000bf45070 */
[----:B----4-:R-:W-:Y:S02]  /*a110*/  ISETP.NE.U32.AND P1, PT, RZ, UR6, PT ;  /* 0x00000006ff007c0c */ /* 0x010fe4000bf25070 */
[----:B------:R-:W-:Y:S02]  /*a120*/  ISETP.NE.AND.EX P2, PT, RZ, UR5, PT, P2 ;  /* 0x00000005ff007c0c */ /* 0x000fe4000bf45320 */
[----:B------:R-:W-:-:S13]  /*a130*/  ISETP.NE.AND.EX P0, PT, RZ, UR7, PT, P1 ;  /* 0x00000007ff007c0c */ /* 0x000fda000bf05310 */
[----:B------:R-:W-:Y:S05]  /*a140*/  @P2 BRA P0, `(.L_x_158) ;  /* 0x00000000003c2947 */ /* 0x000fea0000000000 */
[----:B------:R-:W-:-:S13]  /*a150*/  ISETP.NE.AND.EX P1, PT, RZ, UR7, PT, P1 ;  /* 0x00000007ff007c0c */ /* 0x000fda000bf25310 */
[----:B------:R-:W-:Y:S05]  /*a160*/  @P1 BRA `(.L_x_159) ;  /* 0x00000000000c1947 */ /* 0x000fea0003800000 */
[----:B------:R-:W-:-:S13]  /*a170*/  FSETP.NEU.AND P0, PT, R41, RZ, PT ;  /* 0x000000ff2900720b */ /* 0x000fda0003f0d000 */
[----:B------:R-:W-:Y:S05]  /*a180*/  @!P0 EXIT ;  /* 0x000000000000894d */ /* 0x000fea0003800000 */
[----:B------:R-:W-:Y:S05]  /*a190*/  BRA `(.L_x_158) ;  /* 0x0000000000287947 */ /* 0x000fea0003800000 */
.L_x_159:
[----:B------:R-:W-:Y:S01]  /*a1a0*/  ISETP.NE.AND P0, PT, R89, RZ, PT ;  /* 0x000000ff5900720c */ /* 0x000fe20003f05270 */
[----:B------:R-:W-:-:S12]  /*a1b0*/  BSSY.RECONVERGENT B0, `(.L_x_158) ;  /* 0x0000008000007945 */ /* 0x000fd80003800200 */
[----:B------:R-:W-:Y:S05]  /*a1c0*/  @P0 BRA `(.L_x_160) ;  /* 0x0000000000100947 */ /* 0x000fea0003800000 */
[----:B------:R-:W-:-:S04]  /*a1d0*/  ISETP.NE.U32.AND P0, PT, RZ, UR4, PT ;  /* 0x00000004ff007c0c */ /* 0x000fc8000bf05070 */
[----:B------:R-:W-:-:S13]  /*a1e0*/  ISETP.NE.AND.EX P0, PT, RZ, UR5, PT, P0 ;  /* 0x00000005ff007c0c */ /* 0x000fda000bf05300 */
[----:B------:R-:W-:Y:S05]  /*a1f0*/  @!P0 EXIT ;  /* 0x000000000000894d */ /* 0x000fea0003800000 */
[----:B------:R-:W-:Y:S05]  /*a200*/  BRA `(.L_x_161) ;  /* 0x0000000000087947 */ /* 0x000fea0003800000 */
.L_x_160:
[----:B------:R-:W-:-:S13]  /*a210*/  FSETP.NEU.AND P0, PT, R41, RZ, PT ;  /* 0x000000ff2900720b */ /* 0x000fda0003f0d000 */
[----:B------:R-:W-:Y:S05]  /*a220*/  @!P0 EXIT ;  /* 0x000000000000894d */ /* 0x000fea0003800000 */
.L_x_161:
[----:B------:R-:W-:Y:S05]  /*a230*/  BSYNC.RECONVERGENT B0 ;  /* 0x0000000000007941 */ /* 0x000fea0003800200 */
.L_x_158:
[----:B------:R-:W3:Y:S01]  /*a240*/  S2UR UR7, SR_CgaCtaId ;  /* 0x00000000000779c3 */ /* 0x000ee20000008800 */
[----:B------:R-:W-:Y:S01]  /*a250*/  ULEA UR6, UR46, UR44, 0x3 ;  /* 0x0000002c2e067291 */ /* 0x000fe2000f8e18ff */
[----:B------:R-:W-:-:S04]  /*a260*/  DEPBAR.LE SB0, 0x0 ;  /* 0x000080000000791a */ /* 0x000fc80000000000 */
[----:B------:R-:W-:-:S04]  /*a270*/  UIADD3 UR6, UPT, UPT, UR6, 0x120, URZ ;  /* 0x0000012006067890 */ /* 0x000fc8000fffe0ff */
[----:B---3--:R-:W-:-:S09]  /*a280*/  UPRMT UR6, UR7, 0x654, UR6 ;  /* 0x0000065407067896 */ /* 0x008fd20008000006 */
[----:B------:R-:W-:Y:S01]  /*a290*/  SYNCS.ARRIVE.TRANS64.RED.A1T0 RZ, [UR6], RZ ;  /* 0x000000ffffff79a7 */ /* 0x000fe20008100406 */
[----:B------:R-:W-:Y:S05]  /*a2a0*/  EXIT ;  /* 0x000000000000794d */ /* 0x000fea0003800000 */
.L_x_25:
[----:B-1----:R1:W2:Y:S02]  /*a2b0*/  SYNCS.PHASECHK.TRANS64.TRYWAIT P0, [R0+URZ+0x1c0], R3 ;  /* 0x0001c003000075a7 */ /* 0x0022a400080011ff */
[----:B--2---:R-:W-:Y:S05]  /*a2c0*/  @!P0 NANOSLEEP.SYNCS 0x989680 ;  /* 0x009896800000895d */ /* 0x004fea0003900000 */
[----:B------:R-:W2:Y:S02]  /*a2d0*/  @!P0 SYNCS.PHASECHK.TRANS64 P0, [R0+URZ+0x1c0], R3 ;  /* 0x0001c003000085a7 */ /* 0x000ea400080010ff */
[----:B--2---:R-:W-:Y:S05]  /*a2e0*/  @!P0 BRA `(.L_x_25) ;  /* 0xfffffffc00f08947 */ /* 0x004fea000383ffff */
[----:B------:R-:W-:Y:S05]  /*a2f0*/  BRA `(.L_x_162) ;  /* 0xffffff7800887947 */ /* 0x000fea000383ffff */
.L_x_28:
[----:B-1----:R-:W-:-:S07]  /*a300*/  MOV R0, UR33 ;  /* 0x0000002100007c02 */ /* 0x002fce0008000f00 */
.L_x_163:
[----:B-1----:R1:W2:Y:S02]  /*a310*/  SYNCS.PHASECHK.TRANS64.TRYWAIT P0, [R0+URZ+0x80], R3 ;  /* 0x00008003000075a7 */ /* 0x0022a400080011ff */
[----:B--2---:R-:W-:Y:S05]  /*a320*/  @!P0 NANOSLEEP.SYNCS 0x989680 ;  /* 0x009896800000895d */ /* 0x004fea0003900000 */
[----:B------:R-:W2:Y:S02]  /*a330*/  @!P0 SYNCS.PHASECHK.TRANS64 P0, [R0+URZ+0x80], R3 ;  /* 0x00008003000085a7 */ /* 0x000ea400080010ff */
[----:B--2---:R-:W-:Y:S05]  /*a340*/  @!P0 BRA `(.L_x_163) ;  /* 0xfffffffc00f08947 */ /* 0x004fea000383ffff */
[----:B------:R-:W-:Y:S05]  /*a350*/  BRA `(.L_x_27) ;  /* 0xffffff7800d87947 */ /* 0x000fea000383ffff */
.L_x_35:
[----:B-1----:R-:W-:-:S07]  /*a360*/  MOV R0, UR17 ;  /* 0x0000001100007c02 */ /* 0x002fce0008000f00 */
.L_x_164:
[----:B-1----:R1:W2:Y:S02]  /*a370*/  SYNCS.PHASECHK.TRANS64.TRYWAIT P0, [R0+URZ+0x80], R3 ;  /* 0x00008003000075a7 */ /* 0x0022a400080011ff */
[----:B--2---:R-:W-:Y:S05]  /*a380*/  @!P0 NANOSLEEP.SYNCS 0x989680 ;  /* 0x009896800000895d */ /* 0x004fea0003900000 */
[----:B------:R-:W2:Y:S02]  /*a390*/  @!P0 SYNCS.PHASECHK.TRANS64 P0, [R0+URZ+0x80], R3 ;  /* 0x00008003000085a7 */ /* 0x000ea400080010ff */
[----:B--2---:R-:W-:Y:S05]  /*a3a0*/  @!P0 BRA `(.L_x_164) ;  /* 0xfffffffc00f08947 */ /* 0x004fea000383ffff */
[----:B------:R-:W-:Y:S05]  /*a3b0*/  BRA `(.L_x_34) ;  /* 0xffffff7c009c7947 */ /* 0x000fea000383ffff */
.L_x_40:
[----:B-1----:R1:W2:Y:S02]  /*a3c0*/  SYNCS.PHASECHK.TRANS64.TRYWAIT P0, [R3+URZ+0x150], R0 ;  /* 0x00015000030075a7 */ /* 0x0022a400080011ff */
[----:B--2---:R-:W-:Y:S05]  /*a3d0*/  @!P0 NANOSLEEP.SYNCS 0x989680 ;  /* 0x009896800000895d */ /* 0x004fea0003900000 */
[----:B------:R-:W2:Y:S02]  /*a3e0*/  @!P0 SYNCS.PHASECHK.TRANS64 P0, [R3+URZ+0x150], R0 ;  /* 0x00015000030085a7 */ /* 0x000ea400080010ff */
[----:B--2---:R-:W-:Y:S05]  /*a3f0*/  @!P0 BRA `(.L_x_40) ;  /* 0xfffffffc00f08947 */ /* 0x004fea000383ffff */
[----:B------:R-:W-:Y:S05]  /*a400*/  BRA `(.L_x_165) ;  /* 0xffffff8000407947 */ /* 0x000fea000383ffff */
.L_x_44:
[----:B-1----:R-:W-:-:S07]  /*a410*/  MOV R0, UR4 ;  /* 0x0000000400007c02 */ /* 0x002fce0008000f00 */
.L_x_166:
[----:B-1----:R1:W2:Y:S02]  /*a420*/  SYNCS.PHASECHK.TRANS64.TRYWAIT P0, [R0+URZ], R3 ;  /* 0x00000003000075a7 */ /* 0x0022a400080011ff */
[----:B--2---:R-:W-:Y:S05]  /*a430*/  @!P0 NANOSLEEP.SYNCS 0x989680 ;  /* 0x009896800000895d */ /* 0x004fea0003900000 */
[----:B------:R-:W2:Y:S02]  /*a440*/  @!P0 SYNCS.PHASECHK.TRANS64 P0, [R0+URZ], R3 ;  /* 0x00000003000085a7 */ /* 0x000ea400080010ff */
[----:B--2---:R-:W-:Y:S05]  /*a450*/  @!P0 BRA `(.L_x_166) ;  /* 0xfffffffc00f08947 */ /* 0x004fea000383ffff */
[----:B------:R-:W-:Y:S05]  /*a460*/  BRA `(.L_x_167) ;  /* 0xffffff8400ec7947 */ /* 0x000fea000383ffff */
.L_x_45:
[----:B------:R-:W-:-:S07]  /*a470*/  MOV R0, UR5 ;  /* 0x0000000500007c02 */ /* 0x000fce0008000f00 */
.L_x_168:
[----:B-1----:R1:W2:Y:S02]  /*a480*/  SYNCS.PHASECHK.TRANS64.TRYWAIT P0, [R0+URZ], R3 ;  /* 0x00000003000075a7 */ /* 0x0022a400080011ff */
[----:B--2---:R-:W-:Y:S05]  /*a490*/  @!P0 NANOSLEEP.SYNCS 0x989680 ;  /* 0x009896800000895d */ /* 0x004fea0003900000 */
[----:B------:R-:W2:Y:S02]  /*a4a0*/  @!P0 SYNCS.PHASECHK.TRANS64 P0, [R0+URZ], R3 ;  /* 0x00000003000085a7 */ /* 0x000ea400080010ff */
[----:B--2---:R-:W-:Y:S05]  /*a4b0*/  @!P0 BRA `(.L_x_168) ;  /* 0xfffffffc00f08947 */ /* 0x004fea000383ffff */
[----:B------:R-:W-:Y:S05]  /*a4c0*/  BRA `(.L_x_169) ;  /* 0xffffff8400f87947 */ /* 0x000fea000383ffff */
.L_x_46:
[----:B------:R-:W-:-:S07]  /*a4d0*/  MOV R0, UR5 ;  /* 0x0000000500007c02 */ /* 0x000fce0008000f00 */
.L_x_170:
[----:B-1----:R1:W2:Y:S02]  /*a4e0*/  SYNCS.PHASECHK.TRANS64.TRYWAIT P0, [R0+URZ], R3 ;  /* 0x00000003000075a7 */ /* 0x0022a400080011ff */
[----:B--2---:R-:W-:Y:S05]  /*a4f0*/  @!P0 NANOSLEEP.SYNCS 0x989680 ;  /* 0x009896800000895d */ /* 0x004fea0003900000 */
[----:B------:R-:W2:Y:S02]  /*a500*/  @!P0 SYNCS.PHASECHK.TRANS64 P0, [R0+URZ], R3 ;  /* 0x00000003000085a7 */ /* 0x000ea400080010ff */
[----:B--2---:R-:W-:Y:S05]  /*a510*/  @!P0 BRA `(.L_x_170) ;  /* 0xfffffffc00f08947 */ /* 0x004fea000383ffff */
[----:B------:R-:W-:Y:S05]  /*a520*/  BRA `(.L_x_171) ;  /* 0xffffff8800047947 */ /* 0x000fea000383ffff */
.L_x_47:
[----:B------:R-:W-:-:S07]  /*a530*/  MOV R0, UR5 ;  /* 0x0000000500007c02 */ /* 0x000fce0008000f00 */
.L_x_172:
[----:B-1----:R1:W2:Y:S02]  /*a540*/  SYNCS.PHASECHK.TRANS64.TRYWAIT P0, [R0+URZ], R3 ;  /* 0x00000003000075a7 */ /* 0x0022a400080011ff */
[----:B--2---:R-:W-:Y:S05]  /*a550*/  @!P0 NANOSLEEP.SYNCS 0x989680 ;  /* 0x009896800000895d */ /* 0x004fea0003900000 */
[----:B------:R-:W2:Y:S02]  /*a560*/  @!P0 SYNCS.PHASECHK.TRANS64 P0, [R0+URZ], R3 ;  /* 0x00000003000085a7 */ /* 0x000ea400080010ff */
[----:B--2---:R-:W-:Y:S05]  /*a570*/  @!P0 BRA `(.L_x_172) ;  /* 0xfffffffc00f08947 */ /* 0x004fea000383ffff */
[----:B------:R-:W-:Y:S05]  /*a580*/  BRA `(.L_x_173) ;  /* 0xffffff8800107947 */ /* 0x000fea000383ffff */
.L_x_48:
[----:B------:R-:W-:-:S07]  /*a590*/  MOV R0, UR5 ;  /* 0x0000000500007c02 */ /* 0x000fce0008000f00 */
.L_x_174:
[----:B-1----:R1:W2:Y:S02]  /*a5a0*/  SYNCS.PHASECHK.TRANS64.TRYWAIT P0, [R0+URZ], R3 ;  /* 0x00000003000075a7 */ /* 0x0022a400080011ff */
[----:B--2---:R-:W-:Y:S05]  /*a5b0*/  @!P0 NANOSLEEP.SYNCS 0x989680 ;  /* 0x009896800000895d */ /* 0x004fea0003900000 */
[----:B------:R-:W2:Y:S02]  /*a5c0*/  @!P0 SYNCS.PHASECHK.TRANS64 P0, [R0+URZ], R3 ;  /* 0x00000003000085a7 */ /* 0x000ea400080010ff */
[----:B--2---:R-:W-:Y:S05]  /*a5d0*/  @!P0 BRA `(.L_x_174) ;  /* 0xfffffffc00f08947 */ /* 0x004fea000383ffff */
[----:B------:R-:W-:Y:S05]  /*a5e0*/  BRA `(.L_x_175) ;  /* 0xffffff88001c7947 */ /* 0x000fea000383ffff */
.L_x_49:
[----:B------:R-:W-:-:S07]  /*a5f0*/  MOV R0, UR5 ;  /* 0x0000000500007c02 */ /* 0x000fce0008000f00 */
.L_x_176:
[----:B-1----:R1:W2:Y:S02]  /*a600*/  SYNCS.PHASECHK.TRANS64.TRYWAIT P0, [R0+URZ], R3 ;  /* 0x00000003000075a7 */ /* 0x0022a400080011ff */
[----:B--2---:R-:W-:Y:S05]  /*a610*/  @!P0 NANOSLEEP.SYNCS 0x989680 ;  /* 0x009896800000895d */ /* 0x004fea0003900000 */
[----:B------:R-:W2:Y:S02]  /*a620*/  @!P0 SYNCS.PHASECHK.TRANS64 P0, [R0+URZ], R3 ;  /* 0x00000003000085a7 */ /* 0x000ea400080010ff */
[----:B--2---:R-:W-:Y:S05]  /*a630*/  @!P0 BRA `(.L_x_176) ;  /* 0xfffffffc00f08947 */ /* 0x004fea000383ffff */
[----:B------:R-:W-:Y:S05]  /*a640*/  BRA `(.L_x_177) ;  /* 0xffffff8800287947 */ /* 0x000fea000383ffff */
.L_x_50:
[----:B------:R-:W-:-:S07]  /*a650*/  MOV R0, UR5 ;  /* 0x0000000500007c02 */ /* 0x000fce0008000f00 */
.L_x_178:
[----:B-1----:R1:W2:Y:S02]  /*a660*/  SYNCS.PHASECHK.TRANS64.TRYWAIT P0, [R0+URZ], R3 ;  /* 0x00000003000075a7 */ /* 0x0022a400080011ff */
[----:B--2---:R-:W-:Y:S05]  /*a670*/  @!P0 NANOSLEEP.SYNCS 0x989680 ;  /* 0x009896800000895d */ /* 0x004fea0003900000 */
[----:B------:R-:W2:Y:S02]  /*a680*/  @!P0 SYNCS.PHASECHK.TRANS64 P0, [R0+URZ], R3 ;  /* 0x00000003000085a7 */ /* 0x000ea400080010ff */
[----:B--2---:R-:W-:Y:S05]  /*a690*/  @!P0 BRA `(.L_x_178) ;  /* 0xfffffffc00f08947 */ /* 0x004fea000383ffff */
[----:B------:R-:W-:Y:S05]  /*a6a0*/  BRA `(.L_x_179) ;  /* 0xffffff8800347947 */ /* 0x000fea000383ffff */
.L_x_51:
[----:B------:R-:W-:-:S07]  /*a6b0*/  MOV R0, UR5 ;  /* 0x0000000500007c02 */ /* 0x000fce0008000f00 */
.L_x_180:
[----:B-1----:R1:W2:Y:S02]  /*a6c0*/  SYNCS.PHASECHK.TRANS64.TRYWAIT P0, [R0+URZ], R3 ;  /* 0x00000003000075a7 */ /* 0x0022a400080011ff */
[----:B--2---:R-:W-:Y:S05]  /*a6d0*/  @!P0 NANOSLEEP.SYNCS 0x989680 ;  /* 0x009896800000895d */ /* 0x004fea0003900000 */
[----:B------:R-:W2:Y:S02]  /*a6e0*/  @!P0 SYNCS.PHASECHK.TRANS64 P0, [R0+URZ], R3 ;  /* 0x00000003000085a7 */ /* 0x000ea400080010ff */
[----:B--2---:R-:W-:Y:S05]  /*a6f0*/  @!P0 BRA `(.L_x_180) ;  /* 0xfffffffc00f08947 */ /* 0x004fea000383ffff */
[----:B------:R-:W-:Y:S05]  /*a700*/  BRA `(.L_x_181) ;  /* 0xffffff8800407947 */ /* 0x000fea000383ffff */
.L_x_52:
[----:B------:R-:W-:-:S07]  /*a710*/  MOV R0, UR5 ;  /* 0x0000000500007c02 */ /* 0x000fce0008000f00 */
.L_x_182:
[----:B-1----:R1:W2:Y:S02]  /*a720*/  SYNCS.PHASECHK.TRANS64.TRYWAIT P0, [R0+URZ], R3 ;  /* 0x00000003000075a7 */ /* 0x0022a400080011ff */
[----:B--2---:R-:W-:Y:S05]  /*a730*/  @!P0 NANOSLEEP.SYNCS 0x989680 ;  /* 0x009896800000895d */ /* 0x004fea0003900000 */
[----:B------:R-:W2:Y:S02]  /*a740*/  @!P0 SYNCS.PHASECHK.TRANS64 P0, [R0+URZ], R3 ;  /* 0x00000003000085a7 */ /* 0x000ea400080010ff */
[----:B--2---:R-:W-:Y:S05]  /*a750*/  @!P0 BRA `(.L_x_182) ;  /* 0xfffffffc00f08947 */ /* 0x004fea000383ffff */
[----:B------:R-:W-:Y:S05]  /*a760*/  BRA `(.L_x_183) ;  /* 0xffffff88004c7947 */ /* 0x000fea000383ffff */
.L_x_53:
[----:B------:R-:W-:-:S07]  /*a770*/  MOV R0, UR5 ;  /* 0x0000000500007c02 */ /* 0x000fce0008000f00 */
.L_x_184:
[----:B-1----:R1:W2:Y:S02]  /*a780*/  SYNCS.PHASECHK.TRANS64.TRYWAIT P0, [R0+URZ], R3 ;  /* 0x00000003000075a7 */ /* 0x0022a400080011ff */
[----:B--2---:R-:W-:Y:S05]  /*a790*/  @!P0 NANOSLEEP.SYNCS 0x989680 ;  /* 0x009896800000895d */ /* 0x004fea0003900000 */
[----:B------:R-:W2:Y:S02]  /*a7a0*/  @!P0 SYNCS.PHASECHK.TRANS64 P0, [R0+URZ], R3 ;  /* 0x00000003000085a7 */ /* 0x000ea400080010ff */
[----:B--2---:R-:W-:Y:S05]  /*a7b0*/  @!P0 BRA `(.L_x_184) ;  /* 0xfffffffc00f08947 */ /* 0x004fea000383ffff */
[----:B------:R-:W-:Y:S05]  /*a7c0*/  BRA `(.L_x_185) ;  /* 0xffffff8800587947 */ /* 0x000fea000383ffff */
.L_x_54:
[----:B------:R-:W-:-:S07]  /*a7d0*/  MOV R0, UR5 ;  /* 0x0000000500007c02 */ /* 0x000fce0008000f00 */
.L_x_186:
[----:B-1----:R1:W2:Y:S02]  /*a7e0*/  SYNCS.PHASECHK.TRANS64.TRYWAIT P0, [R0+URZ], R3 ;  /* 0x00000003000075a7 */ /* 0x0022a400080011ff */
[----:B--2---:R-:W-:Y:S05]  /*a7f0*/  @!P0 NANOSLEEP.SYNCS 0x989680 ;  /* 0x009896800000895d */ /* 0x004fea0003900000 */
[----:B------:R-:W2:Y:S02]  /*a800*/  @!P0 SYNCS.PHASECHK.TRANS64 P0, [R0+URZ], R3 ;  /* 0x00000003000085a7 */ /* 0x000ea400080010ff */
[----:B--2---:R-:W-:Y:S05]  /*a810*/  @!P0 BRA `(.L_x_186) ;  /* 0xfffffffc00f08947 */ /* 0x004fea000383ffff */
[----:B------:R-:W-:Y:S05]  /*a820*/  BRA `(.L_x_187) ;  /* 0xffffff8800647947 */ /* 0x000fea000383ffff */
.L_x_55:
[----:B------:R-:W-:-:S07]  /*a830*/  MOV R0, UR5 ;  /* 0x0000000500007c02 */ /* 0x000fce0008000f00 */
.L_x_188:
[----:B-1----:R1:W2:Y:S02]  /*a840*/  SYNCS.PHASECHK.TRANS64.TRYWAIT P0, [R0+URZ], R3 ;  /* 0x00000003000075a7 */ /* 0x0022a400080011ff */
[----:B--2---:R-:W-:Y:S05]  /*a850*/  @!P0 NANOSLEEP.SYNCS 0x989680 ;  /* 0x009896800000895d */ /* 0x004fea0003900000 */
[----:B------:R-:W2:Y:S02]  /*a860*/  @!P0 SYNCS.PHASECHK.TRANS64 P0, [R0+URZ], R3 ;  /* 0x00000003000085a7 */ /* 0x000ea400080010ff */
[----:B--2---:R-:W-:Y:S05]  /*a870*/  @!P0 BRA `(.L_x_188) ;  /* 0xfffffffc00f08947 */ /* 0x004fea000383ffff */
[----:B------:R-:W-:Y:S05]  /*a880*/  BRA `(.L_x_189) ;  /* 0xffffff8800707947 */ /* 0x000fea000383ffff */
.L_x_56:
[----:B------:R-:W-:-:S07]  /*a890*/  MOV R0, UR5 ;  /* 0x0000000500007c02 */ /* 0x000fce0008000f00 */
.L_x_190:
[----:B-1----:R1:W2:Y:S02]  /*a8a0*/  SYNCS.PHASECHK.TRANS64.TRYWAIT P0, [R0+URZ], R3 ;  /* 0x00000003000075a7 */ /* 0x0022a400080011ff */
[----:B--2---:R-:W-:Y:S05]  /*a8b0*/  @!P0 NANOSLEEP.SYNCS 0x989680 ;  /* 0x009896800000895d */ /* 0x004fea0003900000 */
[----:B------:R-:W2:Y:S02]  /*a8c0*/  @!P0 SYNCS.PHASECHK.TRANS64 P0, [R0+URZ], R3 ;  /* 0x00000003000085a7 */ /* 0x000ea400080010ff */
[----:B--2---:R-:W-:Y:S05]  /*a8d0*/  @!P0 BRA `(.L_x_190) ;  /* 0xfffffffc00f08947 */ /* 0x004fea000383ffff */
[----:B------:R-:W-:Y:S05]  /*a8e0*/  BRA `(.L_x_191) ;  /* 0xffffff88007c7947 */ /* 0x000fea000383ffff */
.L_x_57:
[----:B------:R-:W-:-:S07]  /*a8f0*/  MOV R0, UR5 ;  /* 0x0000000500007c02 */ /* 0x000fce0008000f00 */
.L_x_192:
[----:B-1----:R1:W2:Y:S02]  /*a900*/  SYNCS.PHASECHK.TRANS64.TRYWAIT P0, [R0+URZ], R3 ;  /* 0x00000003000075a7 */ /* 0x0022a400080011ff */
[----:B--2---:R-:W-:Y:S05]  /*a910*/  @!P0 NANOSLEEP.SYNCS 0x989680 ;  /* 0x009896800000895d */ /* 0x004fea0003900000 */
[----:B------:R-:W2:Y:S02]  /*a920*/  @!P0 SYNCS.PHASECHK.TRANS64 P0, [R0+URZ], R3 ;  /* 0x00000003000085a7 */ /* 0x000ea400080010ff */
[----:B--2---:R-:W-:Y:S05]  /*a930*/  @!P0 BRA `(.L_x_192) ;  /* 0xfffffffc00f08947 */ /* 0x004fea000383ffff */
[----:B------:R-:W-:Y:S05]  /*a940*/  BRA `(.L_x_193) ;  /* 0xffffff8800887947 */ /* 0x000fea000383ffff */
.L_x_58:
[----:B------:R-:W-:-:S07]  /*a950*/  MOV R0, UR5 ;  /* 0x0000000500007c02 */ /* 0x000fce0008000f00 */
.L_x_194:
[----:B-1----:R1:W2:Y:S02]  /*a960*/  SYNCS.PHASECHK.TRANS64.TRYWAIT P0, [R0+URZ], R3 ;  /* 0x00000003000075a7 */ /* 0x0022a400080011ff */
[----:B--2---:R-:W-:Y:S05]  /*a970*/  @!P0 NANOSLEEP.SYNCS 0x989680 ;  /* 0x009896800000895d */ /* 0x004fea0003900000 */
[----:B------:R-:W2:Y:S02]  /*a980*/  @!P0 SYNCS.PHASECHK.TRANS64 P0, [R0+URZ], R3 ;  /* 0x00000003000085a7 */ /* 0x000ea400080010ff */
[----:B--2---:R-:W-:Y:S05]  /*a990*/  @!P0 BRA `(.L_x_194) ;  /* 0xfffffffc00f08947 */ /* 0x004fea000383ffff */
[----:B------:R-:W-:Y:S05]  /*a9a0*/  BRA `(.L_x_195) ;  /* 0xffffff8800947947 */ /* 0x000fea000383ffff */
.L_x_61:
[----:B--2---:R2:W3:Y:S02]  /*a9b0*/  SYNCS.PHASECHK.TRANS64.TRYWAIT P0, [R2+URZ+0x1b0], R5 ;  /* 0x0001b005020075a7 */ /* 0x0044e400080011ff */
[----:B---3--:R-:W-:Y:S05]  /*a9c0*/  @!P0 NANOSLEEP.SYNCS 0x989680 ;  /* 0x009896800000895d */ /* 0x008fea0003900000 */
[----:B------:R-:W3:Y:S02]  /*a9d0*/  @!P0 SYNCS.PHASECHK.TRANS64 P0, [R2+URZ+0x1b0], R5 ;  /* 0x0001b005020085a7 */ /* 0x000ee400080010ff */
[----:B---3--:R-:W-:Y:S05]  /*a9e0*/  @!P0 BRA `(.L_x_61) ;  /* 0xfffffffc00f08947 */ /* 0x008fea000383ffff */
[----:B------:R-:W-:Y:S05]  /*a9f0*/  BRA `(.L_x_196) ;  /* 0xffffff8800f87947 */ /* 0x000fea000383ffff */
.L_x_62:
[----:B------:R-:W-:-:S07]  /*aa00*/  MOV R2, UR4 ;  /* 0x0000000400027c02 */ /* 0x000fce0008000f00 */
.L_x_197:
[----:B--2---:R2:W3:Y:S02]  /*aa10*/  SYNCS.PHASECHK.TRANS64.TRYWAIT P0, [R2+URZ+0x160], R5 ;  /* 0x00016005020075a7 */ /* 0x0044e400080011ff */
[----:B---3--:R-:W-:Y:S05]  /*aa20*/  @!P0 NANOSLEEP.SYNCS 0x989680 ;  /* 0x009896800000895d */ /* 0x008fea0003900000 */
[----:B------:R-:W3:Y:S02]  /*aa30*/  @!P0 SYNCS.PHASECHK.TRANS64 P0, [R2+URZ+0x160], R5 ;  /* 0x00016005020085a7 */ /* 0x000ee400080010ff */
[----:B---3--:R-:W-:Y:S05]  /*aa40*/  @!P0 BRA `(.L_x_197) ;  /* 0xfffffffc00f08947 */ /* 0x008fea000383ffff */
[----:B------:R-:W-:Y:S05]  /*aa50*/  BRA `(.L_x_198) ;  /* 0xffffff8c00087947 */ /* 0x000fea000383ffff */
.L_x_63:
[----:B--2---:R2:W3:Y:S02]  /*aa60*/  SYNCS.PHASECHK.TRANS64.TRYWAIT P1, [R2+URZ+0x150], R5 ;  /* 0x00015005020075a7 */ /* 0x0044e400080211ff */
[----:B---3--:R-:W-:Y:S05]  /*aa70*/  @!P1 NANOSLEEP.SYNCS 0x989680 ;  /* 0x009896800000995d */ /* 0x008fea0003900000 */
[----:B------:R-:W3:Y:S02]  /*aa80*/  @!P1 SYNCS.PHASECHK.TRANS64 P1, [R2+URZ+0x150], R5 ;  /* 0x00015005020095a7 */ /* 0x000ee400080210ff */
[----:B---3--:R-:W-:Y:S05]  /*aa90*/  @!P1 BRA `(.L_x_63) ;  /* 0xfffffffc00f09947 */ /* 0x008fea000383ffff */
[----:B------:R-:W-:Y:S05]  /*aaa0*/  BRA `(.L_x_199) ;  /* 0xffffff8c00387947 */ /* 0x000fea000383ffff */
.L_x_66:
[----:B------:R-:W-:-:S07]  /*aab0*/  MOV R0, UR4 ;  /* 0x0000000400007c02 */ /* 0x000fce0008000f00 */
.L_x_200:
[----:B--2---:R2:W3:Y:S02]  /*aac0*/  SYNCS.PHASECHK.TRANS64.TRYWAIT P0, [R0+URZ+0x160], R3 ;  /* 0x00016003000075a7 */ /* 0x0044e400080011ff */
[----:B---3--:R-:W-:Y:S05]  /*aad0*/  @!P0 NANOSLEEP.SYNCS 0x989680 ;  /* 0x009896800000895d */ /* 0x008fea0003900000 */
[----:B------:R-:W3:Y:S02]  /*aae0*/  @!P0 SYNCS.PHASECHK.TRANS64 P0, [R0+URZ+0x160], R3 ;  /* 0x00016003000085a7 */ /* 0x000ee400080010ff */
[----:B---3--:R-:W-:Y:S05]  /*aaf0*/  @!P0 BRA `(.L_x_200) ;  /* 0xfffffffc00f08947 */ /* 0x008fea000383ffff */
[----:B------:R-:W-:Y:S05]  /*ab00*/  BRA `(.L_x_65) ;  /* 0xffffff8c008c7947 */ /* 0x000fea000383ffff */
.L_x_75:
[----:B--2---:R-:W-:-:S04]  /*ab10*/  MOV R0, UR5 ;  /* 0x0000000500007c02 */ /* 0x004fc80008000f00 */
[----:B------:R2:W3:Y:S03]  /*ab20*/  SYNCS.PHASECHK.TRANS64.TRYWAIT P0, [R0+URZ+0x8], R7 ;  /* 0x00000807000075a7 */ /* 0x0004e600080011ff */
[----:B---3--:R-:W-:Y:S05]  /*ab30*/  @!P0 NANOSLEEP.SYNCS 0x989680 ;  /* 0x009896800000895d */ /* 0x008fea0003900000 */
[----:B------:R-:W3:Y:S02]  /*ab40*/  @!P0 SYNCS.PHASECHK.TRANS64 P0, [R0+URZ+0x8], R7 ;  /* 0x00000807000085a7 */ /* 0x000ee400080010ff */
[----:B---3--:R-:W-:Y:S05]  /*ab50*/  @!P0 BRA `(.L_x_75) ;  /* 0xfffffffc00ec8947 */ /* 0x008fea000383ffff */
[----:B------:R-:W-:Y:S05]  /*ab60*/  BRA `(.L_x_74) ;  /* 0xffffff9000447947 */ /* 0x000fea000383ffff */
.L_x_77:
[----:B------:R-:W-:Y:S01]  /*ab70*/  BSSY B0, `(.L_x_201) ;  /* 0x0000006000007945 */ /* 0x000fe20003800000 */
[----:B------:R-:W-:-:S07]  /*ab80*/  MOV R15, 0xffffffff ;  /* 0xffffffff000f7802 */ /* 0x000fce0000000f00 */
[----:B-12--5:R-:W-:Y:S05]  /*ab90*/  WARPSYNC.COLLECTIVE R15, `(.L_x_202) ;  /* 0x000000000f0c7348 */ /* 0x026fea0003c00000 */
[----:B------:R-:W-:Y:S02]  /*aba0*/  ELECT P6, UR79, PT ;  /* 0x00000000004f782f */ /* 0x000fe400038c0000 */
[----:B------:R-:W-:Y:S01]  /*abb0*/  MOV R14, UR79 ;  /* 0x0000004f000e7c02 */ /* 0x000fe20008000f00 */
[----:B-12--5:R-:W-:Y:S10]  /*abc0*/  ENDCOLLECTIVE ;  /* 0x000000000000791b */ /* 0x026ff40003800000 */
.L_x_202:
[----:B------:R-:W-:Y:S05]  /*abd0*/  BSYNC B0 ;  /* 0x0000000000007941 */ /* 0x000fea0003800000 */
.L_x_201:
[----:B------:R-:W-:Y:S01]  /*abe0*/  PLOP3.LUT P0, PT, P6, PT, PT, 0x80, 0x8 ;  /* 0x000000000008781c */ /* 0x000fe2000370f070 */
[----:B------:R-:W-:-:S12]  /*abf0*/  BRA `(.L_x_203) ;  /* 0xffffff9000707947 */ /* 0x000fd8000383ffff */
.L_x_79:
[----:B--2---:R-:W-:-:S04]  /*ac00*/  MOV R0, UR5 ;  /* 0x0000000500007c02 */ /* 0x004fc80008000f00 */
[----:B------:R2:W3:Y:S03]  /*ac10*/  SYNCS.PHASECHK.TRANS64.TRYWAIT P0, [R0+URZ+0x8], R5 ;  /* 0x00000805000075a7 */ /* 0x0004e600080011ff */
[----:B---3--:R-:W-:Y:S05]  /*ac20*/  @!P0 NANOSLEEP.SYNCS 0x989680 ;  /* 0x009896800000895d */ /* 0x008fea0003900000 */
[----:B------:R-:W3:Y:S02]  /*ac30*/  @!P0 SYNCS.PHASECHK.TRANS64 P0, [R0+URZ+0x8], R5 ;  /* 0x00000805000085a7 */ /* 0x000ee400080010ff */
[----:B---3--:R-:W-:Y:S05]  /*ac40*/  @!P0 BRA `(.L_x_79) ;  /* 0xfffffffc00ec8947 */ /* 0x008fea000383ffff */
[----:B------:R-:W-:Y:S05]  /*ac50*/  BRA `(.L_x_78) ;  /* 0xffffff9000747947 */ /* 0x000fea000383ffff */
.L_x_80:
[----:B-1----:R1:W2:Y:S02]  /*ac60*/  SYNCS.PHASECHK.TRANS64.TRYWAIT P0, [R0+URZ+0x150], R5 ;  /* 0x00015005000075a7 */ /* 0x0022a400080011ff */
[----:B--2---:R-:W-:Y:S05]  /*ac70*/  @!P0 NANOSLEEP.SYNCS 0x989680 ;  /* 0x009896800000895d */ /* 0x004fea0003900000 */
[----:B------:R-:W2:Y:S02]  /*ac80*/  @!P0 SYNCS.PHASECHK.TRANS64 P0, [R0+URZ+0x150], R5 ;  /* 0x00015005000085a7 */ /* 0x000ea400080010ff */
[----:B--2---:R-:W-:Y:S05]  /*ac90*/  @!P0 BRA `(.L_x_80) ;  /* 0xfffffffc00f08947 */ /* 0x004fea000383ffff */
[----:B------:R-:W-:Y:S05]  /*aca0*/  BRA `(.L_x_204) ;  /* 0xffffff9400507947 */ /* 0x000fea000383ffff */
.L_x_82:
[----:B------:R-:W-:-:S07]  /*acb0*/  MOV R0, UR23 ;  /* 0x0000001700007c02 */ /* 0x000fce0008000f00 */
.L_x_205:
[----:B-1----:R1:W2:Y:S02]  /*acc0*/  SYNCS.PHASECHK.TRANS64.TRYWAIT P0, [R0+URZ+0x190], R5 ;  /* 0x00019005000075a7 */ /* 0x0022a400080011ff */
[----:B--2---:R-:W-:Y:S05]  /*acd0*/  @!P0 NANOSLEEP.SYNCS 0x989680 ;  /* 0x009896800000895d */ /* 0x004fea0003900000 */
[----:B------:R-:W2:Y:S02]  /*ace0*/  @!P0 SYNCS.PHASECHK.TRANS64 P0, [R0+URZ+0x190], R5 ;  /* 0x00019005000085a7 */ /* 0x000ea400080010ff */
[----:B--2---:R-:W-:Y:S05]  /*acf0*/  @!P0 BRA `(.L_x_205) ;  /* 0xfffffffc00f08947 */ /* 0x004fea000383ffff */
[----:B------:R-:W-:Y:S05]  /*ad00*/  BRA `(.L_x_206) ;  /* 0xffffff94009c7947 */ /* 0x000fea000383ffff */
.L_x_85:
[----:B------:R-:W-:Y:S07]  /*ad10*/  MOV R0, UR5 ;  /* 0x0000000500007c02 */ /* 0x000fee0008000f00 */
.L_x_207:
[----:B-1----:R1:W2:Y:S02]  /*ad20*/  SYNCS.PHASECHK.TRANS64.TRYWAIT P0, [R0+URZ], R5 ;  /* 0x00000005000075a7 */ /* 0x0022a400080011ff */
[----:B--2---:R-:W-:Y:S05]  /*ad30*/  @!P0 NANOSLEEP.SYNCS 0x989680 ;  /* 0x009896800000895d */ /* 0x004fea0003900000 */
[----:B------:R-:W2:Y:S02]  /*ad40*/  @!P0 SYNCS.PHASECHK.TRANS64 P0, [R0+URZ], R5 ;  /* 0x00000005000085a7 */ /* 0x000ea400080010ff */
[----:B--2---:R-:W-:Y:S05]  /*ad50*/  @!P0 BRA `(.L_x_207) ;  /* 0xfffffffc00f08947 */ /* 0x004fea000383ffff */
[----:B------:R-:W-:Y:S05]  /*ad60*/  BRA `(.L_x_84) ;  /* 0xffffff9400b07947 */ /* 0x000fea000383ffff */
.L_x_89:
[----:B-1----:R-:W-:-:S07]  /*ad70*/  MOV R0, UR4 ;  /* 0x0000000400007c02 */ /* 0x002fce0008000f00 */
.L_x_208:
[----:B-1----:R1:W2:Y:S02]  /*ad80*/  SYNCS.PHASECHK.TRANS64.TRYWAIT P0, [R0+URZ], R3 ;  /* 0x00000003000075a7 */ /* 0x0022a400080011ff */
[----:B--2---:R-:W-:Y:S05]  /*ad90*/  @!P0 NANOSLEEP.SYNCS 0x989680 ;  /* 0x009896800000895d */ /* 0x004fea0003900000 */
[----:B------:R-:W2:Y:S02]  /*ada0*/  @!P0 SYNCS.PHASECHK.TRANS64 P0, [R0+URZ], R3 ;  /* 0x00000003000085a7 */ /* 0x000ea400080010ff */
[----:B--2---:R-:W-:Y:S05]  /*adb0*/  @!P0 BRA `(.L_x_208) ;  /* 0xfffffffc00f08947 */ /* 0x004fea000383ffff */
[----:B------:R-:W-:Y:S05]  /*adc0*/  BRA `(.L_x_209) ;  /* 0xffffff98007c7947 */ /* 0x000fea000383ffff */
.L_x_90:
[----:B------:R-:W-:-:S07]  /*add0*/  MOV R0, UR5 ;  /* 0x0000000500007c02 */ /* 0x000fce0008000f00 */
.L_x_210:
[----:B-1----:R1:W2:Y:S02]  /*ade0*/  SYNCS.PHASECHK.TRANS64.TRYWAIT P0, [R0+URZ], R3 ;  /* 0x00000003000075a7 */ /* 0x0022a400080011ff */
[----:B--2---:R-:W-:Y:S05]  /*adf0*/  @!P0 NANOSLEEP.SYNCS 0x989680 ;  /* 0x009896800000895d */ /* 0x004fea0003900000 */
[----:B------:R-:W2:Y:S02]  /*ae00*/  @!P0 SYNCS.PHASECHK.TRANS64 P0, [R0+URZ], R3 ;  /* 0x00000003000085a7 */ /* 0x000ea400080010ff */
[----:B--2---:R-:W-:Y:S05]  /*ae10*/  @!P0 BRA `(.L_x_210) ;  /* 0xfffffffc00f08947 */ /* 0x004fea000383ffff */
[----:B------:R-:W-:Y:S05]  /*ae20*/  BRA `(.L_x_211) ;  /* 0xffffff9800887947 */ /* 0x000fea000383ffff */
.L_x_91:
[----:B------:R-:W-:-:S07]  /*ae30*/  MOV R0, UR5 ;  /* 0x0000000500007c02 */ /* 0x000fce0008000f00 */
.L_x_212:
[----:B-1----:R1:W2:Y:S02]  /*ae40*/  SYNCS.PHASECHK.TRANS64.TRYWAIT P0, [R0+URZ], R3 ;  /* 0x00000003000075a7 */ /* 0x0022a400080011ff */
[----:B--2---:R-:W-:Y:S05]  /*ae50*/  @!P0 NANOSLEEP.SYNCS 0x989680 ;  /* 0x009896800000895d */ /* 0x004fea0003900000 */
[----:B------:R-:W2:Y:S02]  /*ae60*/  @!P0 SYNCS.PHASECHK.TRANS64 P0, [R0+URZ], R3 ;  /* 0x00000003000085a7 */ /* 0x000ea400080010ff */
[----:B--2---:R-:W-:Y:S05]  /*ae70*/  @!P0 BRA `(.L_x_212) ;  /* 0xfffffffc00f08947 */ /* 0x004fea000383ffff */
[----:B------:R-:W-:Y:S05]  /*ae80*/  BRA `(.L_x_213) ;  /* 0xffffff9800947947 */ /* 0x000fea000383ffff */
.L_x_94:
[----:B------:R-:W-:-:S07]  /*ae90*/  MOV R0, UR17 ;  /* 0x0000001100007c02 */ /* 0x000fce0008000f00 */
.L_x_214:
[----:B-1----:R1:W2:Y:S02]  /*aea0*/  SYNCS.PHASECHK.TRANS64.TRYWAIT P1, [R0+URZ+0x1d0], R3 ;  /* 0x0001d003000075a7 */ /* 0x0022a400080211ff */
[----:B--2---:R-:W-:Y:S05]  /*aeb0*/  @!P1 NANOSLEEP.SYNCS 0x989680 ;  /* 0x009896800000995d */ /* 0x004fea0003900000 */
[----:B------:R-:W2:Y:S02]  /*aec0*/  @!P1 SYNCS.PHASECHK.TRANS64 P1, [R0+URZ+0x1d0], R3 ;  /* 0x0001d003000095a7 */ /* 0x000ea400080210ff */
[----:B--2---:R-:W-:Y:S05]  /*aed0*/  @!P1 BRA `(.L_x_214) ;  /* 0xfffffffc00f09947 */ /* 0x004fea000383ffff */
[----:B------:R-:W-:Y:S05]  /*aee0*/  BRA `(.L_x_215) ;  /* 0xffffff9800e07947 */ /* 0x000fea000383ffff */
.L_x_99:
[----:B--2---:R2:W3:Y:S02]  /*aef0*/  SYNCS.PHASECHK.TRANS64.TRYWAIT P0, [R12+URZ+0x150], R9 ;  /* 0x000150090c0075a7 */ /* 0x0044e400080011ff */
[----:B---3--:R-:W-:Y:S05]  /*af00*/  @!P0 NANOSLEEP.SYNCS 0x989680 ;  /* 0x009896800000895d */ /* 0x008fea0003900000 */
[----:B------:R-:W3:Y:S02]  /*af10*/  @!P0 SYNCS.PHASECHK.TRANS64 P0, [R12+URZ+0x150], R9 ;  /* 0x000150090c0085a7 */ /* 0x000ee400080010ff */
[----:B---3--:R-:W-:Y:S05]  /*af20*/  @!P0 BRA `(.L_x_99) ;  /* 0xfffffffc00f08947 */ /* 0x008fea000383ffff */
[----:B------:R-:W-:Y:S05]  /*af30*/  BRA `(.L_x_216) ;  /* 0xffffffa000187947 */ /* 0x000fea000383ffff */
.L_x_102:
[----:B------:R-:W-:Y:S07]  /*af40*/  MOV R0, UR21 ;  /* 0x0000001500007c02 */ /* 0x000fee0008000f00 */
.L_x_217:
[----:B--2---:R2:W3:Y:S02]  /*af50*/  SYNCS.PHASECHK.TRANS64.TRYWAIT P2, [R0+URZ+0x148], R11 ;  /* 0x0001480b000075a7 */ /* 0x0044e400080411ff */
[----:B---3--:R-:W-:Y:S05]  /*af60*/  @!P2 NANOSLEEP.SYNCS 0x989680 ;  /* 0x009896800000a95d */ /* 0x008fea0003900000 */
[----:B------:R-:W3:Y:S02]  /*af70*/  @!P2 SYNCS.PHASECHK.TRANS64 P2, [R0+URZ+0x148], R11 ;  /* 0x0001480b0000a5a7 */ /* 0x000ee400080410ff */
[----:B---3--:R-:W-:Y:S05]  /*af80*/  @!P2 BRA `(.L_x_217) ;  /* 0xfffffffc00f0a947 */ /* 0x008fea000383ffff */
[----:B------:R-:W-:Y:S05]  /*af90*/  BRA `(.L_x_101) ;  /* 0xffffffa400807947 */ /* 0x000fea000383ffff */
.L_x_105:
[----:B--2---:R-:W-:Y:S07]  /*afa0*/  MOV R0, UR21 ;  /* 0x0000001500007c02 */ /* 0x004fee0008000f00 */
.L_x_218:
[----:B--2---:R2:W3:Y:S02]  /*afb0*/  SYNCS.PHASECHK.TRANS64.TRYWAIT P0, [R0+URZ+0x120], R9 ;  /* 0x00012009000075a7 */ /* 0x0044e400080011ff */
[----:B---3--:R-:W-:Y:S05]  /*afc0*/  @!P0 NANOSLEEP.SYNCS 0x989680 ;  /* 0x009896800000895d */ /* 0x008fea0003900000 */
[----:B------:R-:W3:Y:S02]  /*afd0*/  @!P0 SYNCS.PHASECHK.TRANS64 P0, [R0+URZ+0x120], R9 ;  /* 0x00012009000085a7 */ /* 0x000ee400080010ff */
[----:B---3--:R-:W-:Y:S05]  /*afe0*/  @!P0 BRA `(.L_x_218) ;  /* 0xfffffffc00f08947 */ /* 0x008fea000383ffff */
[----:B------:R-:W-:Y:S05]  /*aff0*/  BRA `(.L_x_219) ;  /* 0xffffffa400dc7947 */ /* 0x000fea000383ffff */
.L_x_106:
[----:B------:R-:W-:Y:S07]  /*b000*/  MOV R0, UR21 ;  /* 0x0000001500007c02 */ /* 0x000fee0008000f00 */
.L_x_220:
[----:B--2---:R2:W3:Y:S02]  /*b010*/  SYNCS.PHASECHK.TRANS64.TRYWAIT P0, [R0+URZ+0x128], R9 ;  /* 0x00012809000075a7 */ /* 0x0044e400080011ff */
[----:B---3--:R-:W-:Y:S05]  /*b020*/  @!P0 NANOSLEEP.SYNCS 0x989680 ;  /* 0x009896800000895d */ /* 0x008fea0003900000 */
[----:B------:R-:W3:Y:S02]  /*b030*/  @!P0 SYNCS.PHASECHK.TRANS64 P0, [R0+URZ+0x128], R9 ;  /* 0x00012809000085a7 */ /* 0x000ee400080010ff */
[----:B---3--:R-:W-:Y:S05]  /*b040*/  @!P0 BRA `(.L_x_220) ;  /* 0xfffffffc00f08947 */ /* 0x008fea000383ffff */
[----:B------:R-:W-:Y:S05]  /*b050*/  BRA `(.L_x_221) ;  /* 0xffffffa800147947 */ /* 0x000fea000383ffff */
.L_x_107:
[----:B------:R-:W-:Y:S07]  /*b060*/  MOV R0, UR21 ;  /* 0x0000001500007c02 */ /* 0x000fee0008000f00 */
.L_x_222:
[----:B--2---:R2:W3:Y:S02]  /*b070*/  SYNCS.PHASECHK.TRANS64.TRYWAIT P0, [R0+URZ+0x130], R9 ;  /* 0x00013009000075a7 */ /* 0x0044e400080011ff */
[----:B---3--:R-:W-:Y:S05]  /*b080*/  @!P0 NANOSLEEP.SYNCS 0x989680 ;  /* 0x009896800000895d */ /* 0x008fea0003900000 */
[----:B------:R-:W3:Y:S02]  /*b090*/  @!P0 SYNCS.PHASECHK.TRANS64 P0, [R0+URZ+0x130], R9 ;  /* 0x00013009000085a7 */ /* 0x000ee400080010ff */
[----:B---3--:R-:W-:Y:S05]  /*b0a0*/  @!P0 BRA `(.L_x_222) ;  /* 0xfffffffc00f08947 */ /* 0x008fea000383ffff */
[----:B------:R-:W-:Y:S05]  /*b0b0*/  BRA `(.L_x_223) ;  /* 0xffffffa800587947 */ /* 0x000fea000383ffff */
.L_x_108:
[----:B------:R-:W-:Y:S07]  /*b0c0*/  MOV R0, UR21 ;  /* 0x0000001500007c02 */ /* 0x000fee0008000f00 */
.L_x_224:
[----:B--2---:R2:W3:Y:S02]  /*b0d0*/  SYNCS.PHASECHK.TRANS64.TRYWAIT P0, [R0+URZ+0x138], R9 ;  /* 0x00013809000075a7 */ /* 0x0044e400080011ff */
[----:B---3--:R-:W-:Y:S05]  /*b0e0*/  @!P0 NANOSLEEP.SYNCS 0x989680 ;  /* 0x009896800000895d */ /* 0x008fea0003900000 */
[----:B------:R-:W3:Y:S02]  /*b0f0*/  @!P0 SYNCS.PHASECHK.TRANS64 P0, [R0+URZ+0x138], R9 ;  /* 0x00013809000085a7 */ /* 0x000ee400080010ff */
[----:B---3--:R-:W-:Y:S05]  /*b100*/  @!P0 BRA `(.L_x_224) ;  /* 0xfffffffc00f08947 */ /* 0x008fea000383ffff */
[----:B------:R-:W-:Y:S05]  /*b110*/  BRA `(.L_x_225) ;  /* 0xffffffa800987947 */ /* 0x000fea000383ffff */
.L_x_110:
[----:B------:R-:W-:-:S07]  /*b120*/  MOV R0, UR21 ;  /* 0x0000001500007c02 */ /* 0x000fce0008000f00 */
.L_x_226:
[----:B---3--:R3:W4:Y:S02]  /*b130*/  SYNCS.PHASECHK.TRANS64.TRYWAIT P0, [R0+URZ+0x120], R3 ;  /* 0x00012003000075a7 */ /* 0x00872400080011ff */
[----:B----4-:R-:W-:Y:S05]  /*b140*/  @!P0 NANOSLEEP.SYNCS 0x989680 ;  /* 0x009896800000895d */ /* 0x010fea0003900000 */
[----:B------:R-:W4:Y:S02]  /*b150*/  @!P0 SYNCS.PHASECHK.TRANS64 P0, [R0+URZ+0x120], R3 ;  /* 0x00012003000085a7 */ /* 0x000f2400080010ff */
[----:B----4-:R-:W-:Y:S05]  /*b160*/  @!P0 BRA `(.L_x_226) ;  /* 0xfffffffc00f08947 */ /* 0x010fea000383ffff */
[----:B------:R-:W-:Y:S05]  /*b170*/  BRA `(.L_x_227) ;  /* 0xffffffac00107947 */ /* 0x000fea000383ffff */
.L_x_111:
[----:B---3--:R-:W-:-:S07]  /*b180*/  MOV R0, UR21 ;  /* 0x0000001500007c02 */ /* 0x008fce0008000f00 */
.L_x_228:
[----:B---3--:R3:W4:Y:S02]  /*b190*/  SYNCS.PHASECHK.TRANS64.TRYWAIT P0, [R0+URZ+0x128], R3 ;  /* 0x00012803000075a7 */ /* 0x00872400080011ff */
[----:B----4-:R-:W-:Y:S05]  /*b1a0*/  @!P0 NANOSLEEP.SYNCS 0x989680 ;  /* 0x009896800000895d */ /* 0x010fea0003900000 */
[----:B------:R-:W4:Y:S02]  /*b1b0*/  @!P0 SYNCS.PHASECHK.TRANS64 P0, [R0+URZ+0x128], R3 ;  /* 0x00012803000085a7 */ /* 0x000f2400080010ff */
[----:B----4-:R-:W-:Y:S05]  /*b1c0*/  @!P0 BRA `(.L_x_228) ;  /* 0xfffffffc00f08947 */ /* 0x010fea000383ffff */
[----:B------:R-:W-:Y:S05]  /*b1d0*/  BRA `(.L_x_229) ;  /* 0xffffffac00007947 */ /* 0x000fea000383ffff */
.L_x_112:
[----:B---3--:R-:W-:-:S07]  /*b1e0*/  MOV R0, UR21 ;  /* 0x0000001500007c02 */ /* 0x008fce0008000f00 */
.L_x_230:
[----:B---3--:R3:W4:Y:S02]  /*b1f0*/  SYNCS.PHASECHK.TRANS64.TRYWAIT P0, [R0+URZ+0x130], R3 ;  /* 0x00013003000075a7 */ /* 0x00872400080011ff */
[----:B----4-:R-:W-:Y:S05]  /*b200*/  @!P0 NANOSLEEP.SYNCS 0x989680 ;  /* 0x009896800000895d */ /* 0x010fea0003900000 */
[----:B------:R-:W4:Y:S02]  /*b210*/  @!P0 SYNCS.PHASECHK.TRANS64 P0, [R0+URZ+0x130], R3 ;  /* 0x00013003000085a7 */ /* 0x000f2400080010ff */
[----:B----4-:R-:W-:Y:S05]  /*b220*/  @!P0 BRA `(.L_x_230) ;  /* 0xfffffffc00f08947 */ /* 0x010fea000383ffff */
[----:B------:R-:W-:Y:S05]  /*b230*/  BRA `(.L_x_231) ;  /* 0xffffffa800f07947 */ /* 0x000fea000383ffff */
.L_x_114:
[----:B--2---:R2:W3:Y:S02]  /*b240*/  SYNCS.PHASECHK.TRANS64.TRYWAIT P0, [R3+URZ+0x150], R0 ;  /* 0x00015000030075a7 */ /* 0x0044e400080011ff */
[----:B---3--:R-:W-:Y:S05]  /*b250*/  @!P0 NANOSLEEP.SYNCS 0x989680 ;  /* 0x009896800000895d */ /* 0x008fea0003900000 */
[----:B------:R-:W3:Y:S02]  /*b260*/  @!P0 SYNCS.PHASECHK.TRANS64 P0, [R3+URZ+0x150], R0 ;  /* 0x00015000030085a7 */ /* 0x000ee400080010ff */
[----:B---3--:R-:W-:Y:S05]  /*b270*/  @!P0 BRA `(.L_x_114) ;  /* 0xfffffffc00f08947 */ /* 0x008fea000383ffff */
[----:B------:R-:W-:Y:S05]  /*b280*/  BRA `(.L_x_232) ;  /* 0xffffffac00b47947 */ /* 0x000fea000383ffff */
.L_x_125:
[----:B-1----:R-:W-:Y:S04]  /*b290*/  MOV R2, UR44 ;  /* 0x0000002c00027c02 */ /* 0x002fe80008000f00 */
[----:B------:R1:W2:Y:S03]  /*b2a0*/  SYNCS.PHASECHK.TRANS64.TRYWAIT P0, [R2+URZ+0x100], R3 ;  /* 0x00010003020075a7 */ /* 0x0002a600080011ff */
[----:B--2---:R-:W-:Y:S05]  /*b2b0*/  @!P0 NANOSLEEP.SYNCS 0x989680 ;  /* 0x009896800000895d */ /* 0x004fea0003900000 */
[----:B------:R-:W2:Y:S02]  /*b2c0*/  @!P0 SYNCS.PHASECHK.TRANS64 P0, [R2+URZ+0x100], R3 ;  /* 0x00010003020085a7 */ /* 0x000ea400080010ff */
[----:B--2---:R-:W-:Y:S05]  /*b2d0*/  @!P0 BRA `(.L_x_125) ;  /* 0xfffffffc00ec8947 */ /* 0x004fea000383ffff */
[----:B------:R-:W-:Y:S05]  /*b2e0*/  BRA `(.L_x_124) ;  /* 0xffffffbc00087947 */ /* 0x000fea000383ffff */
.L_x_127:
[----:B-1----:R1:W3:Y:S02]  /*b2f0*/  SYNCS.PHASECHK.TRANS64.TRYWAIT P1, [R101+URZ+0x170], R0 ;  /* 0x00017000650075a7 */ /* 0x0022e400080211ff */
[----:B---3--:R-:W-:Y:S05]  /*b300*/  @!P1 NANOSLEEP.SYNCS 0x989680 ;  /* 0x009896800000995d */ /* 0x008fea0003900000 */
[----:B------:R-:W3:Y:S02]  /*b310*/  @!P1 SYNCS.PHASECHK.TRANS64 P1, [R101+URZ+0x170], R0 ;  /* 0x00017000650095a7 */ /* 0x000ee400080210ff */
[----:B---3--:R-:W-:Y:S05]  /*b320*/  @!P1 BRA `(.L_x_127) ;  /* 0xfffffffc00f09947 */ /* 0x008fea000383ffff */
[----:B------:R-:W-:Y:S05]  /*b330*/  BRA `(.L_x_126) ;  /* 0xffffffbc00307947 */ /* 0x000fea000383ffff */
.L_x_136:
[----:B---3--:R3:W4:Y:S02]  /*b340*/  SYNCS.PHASECHK.TRANS64.TRYWAIT P0, [R3+URZ+0x100], R0 ;  /* 0x00010000030075a7 */ /* 0x00872400080011ff */
[----:B----4-:R-:W-:Y:S05]  /*b350*/  @!P0 NANOSLEEP.SYNCS 0x989680 ;  /* 0x009896800000895d */ /* 0x010fea0003900000 */
[----:B------:R-:W4:Y:S02]  /*b360*/  @!P0 SYNCS.PHASECHK.TRANS64 P0, [R3+URZ+0x100], R0 ;  /* 0x00010000030085a7 */ /* 0x000f2400080010ff */
[----:B----4-:R-:W-:Y:S05]  /*b370*/  @!P0 BRA `(.L_x_136) ;  /* 0xfffffffc00f08947 */ /* 0x010fea000383ffff */
[----:B------:R-:W-:Y:S05]  /*b380*/  BRA `(.L_x_135) ;  /* 0xffffffc8000c7947 */ /* 0x000fea000383ffff */
.L_x_144:
[----:B-1----:R1:W4:Y:S02]  /*b390*/  SYNCS.PHASECHK.TRANS64.TRYWAIT P0, [R62+URZ+0x100], R5 ;  /* 0x000100053e0075a7 */ /* 0x00232400080011ff */
[----:B----4-:R-:W-:Y:S05]  /*b3a0*/  @!P0 NANOSLEEP.SYNCS 0x989680 ;  /* 0x009896800000895d */ /* 0x010fea0003900000 */
[----:B------:R-:W4:Y:S02]  /*b3b0*/  @!P0 SYNCS.PHASECHK.TRANS64 P0, [R62+URZ+0x100], R5 ;  /* 0x000100053e0085a7 */ /* 0x000f2400080010ff */
[----:B----4-:R-:W-:Y:S05]  /*b3c0*/  @!P0 BRA `(.L_x_144) ;  /* 0xfffffffc00f08947 */ /* 0x010fea000383ffff */
[----:B------:R-:W-:Y:S05]  /*b3d0*/  BRA `(.L_x_143) ;  /* 0xffffffd4000c7947 */ /* 0x000fea000383ffff */
.L_x_152:
[----:B-1----:R1:W4:Y:S02]  /*b3e0*/  SYNCS.PHASECHK.TRANS64.TRYWAIT P0, [R62+URZ+0x100], R5 ;  /* 0x000100053e0075a7 */ /* 0x00232400080011ff */
[----:B----4-:R-:W-:Y:S05]  /*b3f0*/  @!P0 NANOSLEEP.SYNCS 0x989680 ;  /* 0x009896800000895d */ /* 0x010fea0003900000 */
[----:B------:R-:W4:Y:S02]  /*b400*/  @!P0 SYNCS.PHASECHK.TRANS64 P0, [R62+URZ+0x100], R5 ;  /* 0x000100053e0085a7 */ /* 0x000f2400080010ff */
[----:B----4-:R-:W-:Y:S05]  /*b410*/  @!P0 BRA `(.L_x_152) ;  /* 0xfffffffc00f08947 */ /* 0x010fea000383ffff */
[----:B------:R-:W-:Y:S05]  /*b420*/  BRA `(.L_x_151) ;  /* 0xffffffe000087947 */ /* 0x000fea000383ffff */
        .weak           $__internal_0_$__cuda_sm10x_tcgen05_guardrail_trap_col_being_dealloced_not_returned_by_alloc
        .type           $__internal_0_$__cuda_sm10x_tcgen05_guardrail_trap_col_being_dealloced_not_returned_by_alloc,@function
        .size           $__internal_0_$__cuda_sm10x_tcgen05_guardrail_trap_col_being_dealloced_not_returned_by_alloc,($__internal_1_$__cuda_sm10x_tcgen05_guardrail_trap_phase_invalid_during_alloc - $__internal_0_$__cuda_sm10x_tcgen05_guardrail_trap_col_being_dealloced_not_returned_by_alloc)
$__internal_0_$__cuda_sm10x_tcgen05_guardrail_trap_col_being_dealloced_not_returned_by_alloc:
[----:B------:R-:W-:Y:S05]  /*b430*/  BPT.TRAP 0x1 ;  /* 0x000000040000795c */ /* 0x000fea0000300000 */
[----:B------:R-:W-:-:S04]  /*b440*/  HFMA2 R3, -RZ, RZ, 0, 0 ;  /* 0x00000000ff037431 */ /* 0x000fc800000001ff */
[----:B------:R-:W-:Y:S05]  /*b450*/  RET.REL.NODEC R2 `(_ZN7cutlass13device_kernelINS_4gemm6kernel13GemmUniversalIN4cute5tupleIJiiiiEEENS1_10collective13CollectiveMmaINS1_35MainloopSm100TmaUmmaWarpSpecializedILi16ELi2ELi4ENS5_IJNS4_1CILi2EEENSA_ILi4EEENSA_ILi1EEEEEEEENS5_IJNSA_ILi256EEENSA_ILi128EEENSA_ILi32EEEEEENS_10bfloat16_tENS5_IJlSD_lEEESK_SL_NS4_8TiledMMAINS4_8MMA_AtomIJNS4_26SM100_MMA_F16BF16_2x1SM_SSISK_SK_fLi256ELi128ELNS4_4UMMA5MajorE0ELSQ_0ELNSP_7ScaleInE0ELSR_0EEEEEENS4_6LayoutINS5_IJSD_SD_SD_EEENS5_IJNSA_ILi0EEESW_SW_EEEEENS5_IJNS4_10UnderscoreESZ_SZ_EEEEENS4_28SM100_TMA_2SM_LOAD_MULTICASTENS4_14ComposedLayoutINS4_7SwizzleILi2ELi4ELi3EEENS4_18smem_ptr_flag_bitsILi16EEENSU_INS5_IJNSA_ILi8EEESI_EEENS5_IJSI_SD_EEEEEEEvNS4_8identityENS4_18SM100_TMA_2SM_LOADES1C_vS1D_EENS_8epilogue10collective18CollectiveEpilogueINS1G_23Sm100TmaWarpSpecializedILi4ELi2ELi32ELb1ELb0EEEJNS5_IJSH_SH_SI_EEENS5_IJNSU_ISH_SD_EENSU_ISI_SD_EEEEESK_SL_SK_SL_NS1G_6fusion15FusionCallbacksIS1K_NS1P_17LinearCombinationISK_fSK_fLNS_15FloatRoundStyleE2EEES1L_S1O_JEEENS4_5SM1004TMEM4LOAD26SM100_TMEM_LOAD_32dp32b32xENS4_13SM90_TMA_LOADES1C_NS4_39AutoVectorizingCopyWithAssumedAlignmentILi128EEENS4_14SM90_TMA_STOREES1C_S21_S21_EEEvvEEEEvNT_6ParamsE) ;  /* 0xffffff4802e87950 */ /* 0x000fea0003c3ffff */
        .weak           $__internal_1_$__cuda_sm10x_tcgen05_guardrail_trap_phase_invalid_during_alloc
        .type           $__internal_1_$__cuda_sm10x_tcgen05_guardrail_trap_phase_invalid_during_alloc,@function
        .size           $__internal_1_$__cuda_sm10x_tcgen05_guardrail_trap_phase_invalid_during_alloc,($__internal_2_$__cuda_sm10x_tcgen05_guardrail_trap_unallocated_columns_being_dealloced - $__internal_1_$__cuda_sm10x_tcgen05_guardrail_trap_phase_invalid_during_alloc)
$__internal_1_$__cuda_sm10x_tcgen05_guardrail_trap_phase_invalid_during_alloc:
[----:B------:R-:W-:Y:S05]  /*b460*/  BPT.TRAP 0x1 ;  /* 0x000000040000795c */ /* 0x000fea0000300000 */
[----:B------:R-:W-:-:S04]  /*b470*/  MOV R5, 0x0 ;  /* 0x0000000000057802 */ /* 0x000fc80000000f00 */
[----:B------:R-:W-:Y:S05]  /*b480*/  RET.REL.NODEC R4 `(_ZN7cutlass13device_kernelINS_4gemm6kernel13GemmUniversalIN4cute5tupleIJiiiiEEENS1_10collective13CollectiveMmaINS1_35MainloopSm100TmaUmmaWarpSpecializedILi16ELi2ELi4ENS5_IJNS4_1CILi2EEENSA_ILi4EEENSA_ILi1EEEEEEEENS5_IJNSA_ILi256EEENSA_ILi128EEENSA_ILi32EEEEEENS_10bfloat16_tENS5_IJlSD_lEEESK_SL_NS4_8TiledMMAINS4_8MMA_AtomIJNS4_26SM100_MMA_F16BF16_2x1SM_SSISK_SK_fLi256ELi128ELNS4_4UMMA5MajorE0ELSQ_0ELNSP_7ScaleInE0ELSR_0EEEEEENS4_6LayoutINS5_IJSD_SD_SD_EEENS5_IJNSA_ILi0EEESW_SW_EEEEENS5_IJNS4_10UnderscoreESZ_SZ_EEEEENS4_28SM100_TMA_2SM_LOAD_MULTICASTENS4_14ComposedLayoutINS4_7SwizzleILi2ELi4ELi3EEENS4_18smem_ptr_flag_bitsILi16EEENSU_INS5_IJNSA_ILi8EEESI_EEENS5_IJSI_SD_EEEEEEEvNS4_8identityENS4_18SM100_TMA_2SM_LOADES1C_vS1D_EENS_8epilogue10collective18CollectiveEpilogueINS1G_23Sm100TmaWarpSpecializedILi4ELi2ELi32ELb1ELb0EEEJNS5_IJSH_SH_SI_EEENS5_IJNSU_ISH_SD_EENSU_ISI_SD_EEEEESK_SL_SK_SL_NS1G_6fusion15FusionCallbacksIS1K_NS1P_17LinearCombinationISK_fSK_fLNS_15FloatRoundStyleE2EEES1L_S1O_JEEENS4_5SM1004TMEM4LOAD26SM100_TMEM_LOAD_32dp32b32xENS4_13SM90_TMA_LOADES1C_NS4_39AutoVectorizingCopyWithAssumedAlignmentILi128EEENS4_14SM90_TMA_STOREES1C_S21_S21_EEEvvEEEEvNT_6ParamsE) ;  /* 0xffffff4804dc7950 */ /* 0x000fea0003c3ffff */
        .weak           $__internal_2_$__cuda_sm10x_tcgen05_guardrail_trap_unallocated_columns_being_dealloced
        .type           $__internal_2_$__cuda_sm10x_tcgen05_guardrail_trap_unallocated_columns_being_dealloced,@function
        .size           $__internal_2_$__cuda_sm10x_tcgen05_guardrail_trap_unallocated_columns_being_dealloced,(.L_x_234 - $__internal_2_$__cuda_sm10x_tcgen05_guardrail_trap_unallocated_columns_being_dealloced)
$__internal_2_$__cuda_sm10x_tcgen05_guardrail_trap_unallocated_columns_being_dealloced:
[----:B------:R-:W-:Y:S05]  /*b490*/  BPT.TRAP 0x1 ;  /* 0x000000040000795c */ /* 0x000fea0000300000 */
[----:B------:R-:W-:-:S04]  /*b4a0*/  HFMA2 R3, -RZ, RZ, 0, 0 ;  /* 0x00000000ff037431 */ /* 0x000fc800000001ff */
[----:B------:R-:W-:Y:S05]  /*b4b0*/  RET.REL.NODEC R2 `(_ZN7cutlass13device_kernelINS_4gemm6kernel13GemmUniversalIN4cute5tupleIJiiiiEEENS1_10collective13CollectiveMmaINS1_35MainloopSm100TmaUmmaWarpSpecializedILi16ELi2ELi4ENS5_IJNS4_1CILi2EEENSA_ILi4EEENSA_ILi1EEEEEEEENS5_IJNSA_ILi256EEENSA_ILi128EEENSA_ILi32EEEEEENS_10bfloat16_tENS5_IJlSD_lEEESK_SL_NS4_8TiledMMAINS4_8MMA_AtomIJNS4_26SM100_MMA_F16BF16_2x1SM_SSISK_SK_fLi256ELi128ELNS4_4UMMA5MajorE0ELSQ_0ELNSP_7ScaleInE0ELSR_0EEEEEENS4_6LayoutINS5_IJSD_SD_SD_EEENS5_IJNSA_ILi0EEESW_SW_EEEEENS5_IJNS4_10UnderscoreESZ_SZ_EEEEENS4_28SM100_TMA_2SM_LOAD_MULTICASTENS4_14ComposedLayoutINS4_7SwizzleILi2ELi4ELi3EEENS4_18smem_ptr_flag_bitsILi16EEENSU_INS5_IJNSA_ILi8EEESI_EEENS5_IJSI_SD_EEEEEEEvNS4_8identityENS4_18SM100_TMA_2SM_LOADES1C_vS1D_EENS_8epilogue10collective18CollectiveEpilogueINS1G_23Sm100TmaWarpSpecializedILi4ELi2ELi32ELb1ELb0EEEJNS5_IJSH_SH_SI_EEENS5_IJNSU_ISH_SD_EENSU_ISI_SD_EEEEESK_SL_SK_SL_NS1G_6fusion15FusionCallbacksIS1K_NS1P_17LinearCombinationISK_fSK_fLNS_15FloatRoundStyleE2EEES1L_S1O_JEEENS4_5SM1004TMEM4LOAD26SM100_TMEM_LOAD_32dp32b32xENS4_13SM90_TMA_LOADES1C_NS4_39AutoVectorizingCopyWithAssumedAlignmentILi128EEENS4_14SM90_TMA_STOREES1C_S21_S21_EEEvvEEEEvNT_6ParamsE) ;  /* 0xffffff4802d07950 */ /* 0x000fea0003c3ffff */
.L_x_233:
[----:B------:R-:W-:-:S00]  /*b4c0*/  BRA `(.L_x_233) ;  /* 0xfffffffc00fc7947 */ /* 0x000fc0000383ffff */
[----:B------:R-:W-:-:S00]  /*b4d0*/  NOP ;  /* 0x0000000000007918 */ /* 0x000fc00000000000 */
        /* <DEDUP_REMOVED lines=10> */
.L_x_234:


//--------------------- .nv.global.init           --------------------------
	.section	.nv.global.init,"aw",@progbits
.nv.global.init:
	.type		$str$27,@object
	.size		$str$27,($str$28 - $str$27)
$str$27:
        /*0000*/ 	.byte	0x28, 0x61, 0x64, 0x64, 0x72, 0x65, 0x73, 0x73, 0x20, 0x26, 0x20, 0x6d, 0x61, 0x73, 0x6b, 0x29
        /*0010*/ 	.byte	0x20, 0x3d, 0x3d, 0x20, 0x30, 0x00
	.type		$str$28,@object
	.size		$str$28,($str$26 - $str$28)
$str$28:
        /*0016*/ 	.byte	0x2f, 0x74, 0x6d, 0x70, 0x2f, 0x63, 0x75, 0x74, 0x6c, 0x61, 0x73, 0x73, 0x5f, 0x73, 0x77, 0x65
        /*0026*/ 	.byte	0x65, 0x70, 0x5f, 0x73, 0x72, 0x63, 0x2f, 0x69, 0x6e, 0x63, 0x6c, 0x75, 0x64, 0x65, 0x2f, 0x63
        /*0036*/ 	.byte	0x75, 0x74, 0x65, 0x2f, 0x70, 0x6f, 0x69, 0x6e, 0x74, 0x65, 0x72, 0x5f, 0x66, 0x6c, 0x61, 0x67
        /*0046*/ 	.byte	0x67, 0x65, 0x64, 0x2e, 0x68, 0x70, 0x70, 0x00
	.type		$str$26,@object
	.size		$str$26,($str$25 - $str$26)
$str$26:
        /*004e*/ 	.byte	0x2f, 0x74, 0x6d, 0x70, 0x2f, 0x63, 0x75, 0x74, 0x6c, 0x61, 0x73, 0x73, 0x5f, 0x73, 0x77, 0x65
        /*005e*/ 	.byte	0x65, 0x70, 0x5f, 0x73, 0x72, 0x63, 0x2f, 0x69, 0x6e, 0x63, 0x6c, 0x75, 0x64, 0x65, 0x2f, 0x63
        /*006e*/ 	.byte	0x75, 0x74, 0x65, 0x2f, 0x61, 0x74, 0x6f, 0x6d, 0x2f, 0x63, 0x6f, 0x70, 0x79, 0x5f, 0x74, 0x72
        /*007e*/ 	.byte	0x61, 0x69, 0x74, 0x73, 0x5f, 0x73, 0x6d, 0x31, 0x30, 0x30, 0x2e, 0x68, 0x70, 0x70, 0x00
	.type		$str$25,@object
	.size		$str$25,(__unnamed_1 - $str$25)
$str$25:
        /*008d*/ 	.byte	0x28, 0x28, 0x75, 0x69, 0x6e, 0x74, 0x33, 0x32, 0x5f, 0x74, 0x28, 0x74, 0x68, 0x72, 0x65, 0x61
        /*009d*/ 	.byte	0x64, 0x49, 0x64, 0x78, 0x2e, 0x78, 0x29, 0x20, 0x2f, 0x20, 0x33, 0x32, 0x29, 0x20, 0x25, 0x20
        /*00ad*/ 	.byte	0x34, 0x29, 0x20, 0x3d, 0x3d, 0x20, 0x28, 0x28, 0x28, 0x74, 0x6d, 0x65, 0x6d, 0x5f, 0x61, 0x64
        /*00bd*/ 	.byte	0x64, 0x72, 0x20, 0x3e, 0x3e, 0x20, 0x31, 0x36, 0x29, 0x20, 0x2f, 0x20, 0x33, 0x32, 0x29, 0x20
        /*00cd*/ 	.byte	0x25, 0x20, 0x34, 0x29, 0x00
	.type		__unnamed_1,@object
	.size		__unnamed_1,(__unnamed_2 - __unnamed_1)
__unnamed_1:
        /*00d2*/ 	.byte	0x61, 0x75, 0x74, 0x6f, 0x20, 0x63, 0x75, 0x74, 0x65, 0x3a, 0x3a, 0x61, 0x73, 0x5f, 0x70, 0x6f
        /* <DEDUP_REMOVED lines=24> */
        /*0262*/ 	.byte	0x34, 0x30, 0x39, 0x36, 0x3e, 0x3e, 0x3e, 0x3e, 0x5d, 0x00
	.type		__unnamed_2,@object
	.size		__unnamed_2,(.L_2 - __unnamed_2)
__unnamed_2:
        /* <DEDUP_REMOVED lines=42> */
        /*050c*/ 	.byte	0x3e, 0x3e, 0x5d, 0x00
.L_2:


//--------------------- .nv.shared._ZN7cutlass13device_kernelINS_4gemm6kernel13GemmUniversalIN4cute5tupleIJiiiiEEENS1_10collective13CollectiveMmaINS1_35MainloopSm100TmaUmmaWarpSpecializedILi16ELi2ELi4ENS5_IJNS4_1CILi2EEENSA_ILi4EEENSA_ILi1EEEEEEEENS5_IJNSA_ILi256EEENSA_ILi128EEENSA_ILi32EEEEEENS_10bfloat16_tENS5_IJlSD_lEEESK_SL_NS4_8TiledMMAINS4_8MMA_AtomIJNS4_26SM100_MMA_F16BF16_2x1SM_SSISK_SK_fLi256ELi128ELNS4_4UMMA5MajorE0ELSQ_0ELNSP_7ScaleInE0ELSR_0EEEEEENS4_6LayoutINS5_IJSD_SD_SD_EEENS5_IJNSA_ILi0EEESW_SW_EEEEENS5_IJNS4_10UnderscoreESZ_SZ_EEEEENS4_28SM100_TMA_2SM_LOAD_MULTICASTENS4_14ComposedLayoutINS4_7SwizzleILi2ELi4ELi3EEENS4_18smem_ptr_flag_bitsILi16EEENSU_INS5_IJNSA_ILi8EEESI_EEENS5_IJSI_SD_EEEEEEEvNS4_8identityENS4_18SM100_TMA_2SM_LOADES1C_vS1D_EENS_8epilogue10collective18CollectiveEpilogueINS1G_23Sm100TmaWarpSpecializedILi4ELi2ELi32ELb1ELb0EEEJNS5_IJSH_SH_SI_EEENS5_IJNSU_ISH_SD_EENSU_ISI_SD_EEEEESK_SL_SK_SL_NS1G_6fusion15FusionCallbacksIS1K_NS1P_17LinearCombinationISK_fSK_fLNS_15FloatRoundStyleE2EEES1L_S1O_JEEENS4_5SM1004TMEM4LOAD26SM100_TMEM_LOAD_32dp32b32xENS4_13SM90_TMA_LOADES1C_NS4_39AutoVectorizingCopyWithAssumedAlignmentILi128EEENS4_14SM90_TMA_STOREES1C_S21_S21_EEEvvEEEEvNT_6ParamsE --------------------------
	.section	.nv.shared._ZN7cutlass13device_kernelINS_4gemm6kernel13GemmUniversalIN4cute5tupleIJiiiiEEENS1_10collective13CollectiveMmaINS1_35MainloopSm100TmaUmmaWarpSpecializedILi16ELi2ELi4ENS5_IJNS4_1CILi2EEENSA_ILi4EEENSA_ILi1EEEEEEEENS5_IJNSA_ILi256EEENSA_ILi128EEENSA_ILi32EEEEEENS_10bfloat16_tENS5_IJlSD_lEEESK_SL_NS4_8TiledMMAINS4_8MMA_AtomIJNS4_26SM100_MMA_F16BF16_2x1SM_SSISK_SK_fLi256ELi128ELNS4_4UMMA5MajorE0ELSQ_0ELNSP_7ScaleInE0ELSR_0EEEEEENS4_6LayoutINS5_IJSD_SD_SD_EEENS5_IJNSA_ILi0EEESW_SW_EEEEENS5_IJNS4_10UnderscoreESZ_SZ_EEEEENS4_28SM100_TMA_2SM_LOAD_MULTICASTENS4_14ComposedLayoutINS4_7SwizzleILi2ELi4ELi3EEENS4_18smem_ptr_flag_bitsILi16EEENSU_INS5_IJNSA_ILi8EEESI_EEENS5_IJSI_SD_EEEEEEEvNS4_8identityENS4_18SM100_TMA_2SM_LOADES1C_vS1D_EENS_8epilogue10collective18CollectiveEpilogueINS1G_23Sm100TmaWarpSpecializedILi4ELi2ELi32ELb1ELb0EEEJNS5_IJSH_SH_SI_EEENS5_IJNSU_ISH_SD_EENSU_ISI_SD_EEEEESK_SL_SK_SL_NS1G_6fusion15FusionCallbacksIS1K_NS1P_17LinearCombinationISK_fSK_fLNS_15FloatRoundStyleE2EEES1L_S1O_JEEENS4_5SM1004TMEM4LOAD26SM100_TMEM_LOAD_32dp32b32xENS4_13SM90_TMA_LOADES1C_NS4_39AutoVectorizingCopyWithAssumedAlignmentILi128EEENS4_14SM90_TMA_STOREES1C_S21_S21_EEEvvEEEEvNT_6ParamsE,"aw",@nobits
	.sectionflags	@""
	.align	16
	.zero		1024


//--------------------- .nv.shared.reserved.0     --------------------------
	.section	.nv.shared.reserved.0,"aw",@nobits
	.weak		__nv_reservedSMEM_offset_0_alias
	.size		__nv_reservedSMEM_offset_0_alias, 0, 64
	.other		__nv_reservedSMEM_offset_0_alias,@"STO_CUDA_RESERVED_SHARED STV_DEFAULT"
__nv_reservedSMEM_offset_0_alias:
	.zero		0
.nv.shared.reserved.0:
	.zero		64
	.weak		__nv_reservedSMEM_tcgen05_partition
	.type		__nv_reservedSMEM_tcgen05_partition,@object
	.size		__nv_reservedSMEM_tcgen05_partition,(.L_0 - __nv_reservedSMEM_tcgen05_partition)
__nv_reservedSMEM_tcgen05_partition:
	.zero		32
.L_0:


//--------------------- .nv.global                --------------------------
	.section	.nv.global,"aw",@nobits
.nv.global:
	.type		_ZN40_INTERNAL_269db142_4_k_cu_ab4af289_326304cute1_E,@object
	.size		_ZN40_INTERNAL_269db142_4_k_cu_ab4af289_326304cute1_E,(_ZN40_INTERNAL_269db142_4_k_cu_ab4af289_326304cuda3std3__45__cpo6cbeginE - _ZN40_INTERNAL_269db142_4_k_cu_ab4af289_326304cute1_E)
_ZN40_INTERNAL_269db142_4_k_cu_ab4af289_326304cute1_E:
	.zero		1
	.type		_ZN40_INTERNAL_269db142_4_k_cu_ab4af289_326304cuda3std3__45__cpo6cbeginE,@object
	.size		_ZN40_INTERNAL_269db142_4_k_cu_ab4af289_326304cuda3std3__45__cpo6cbeginE,(_ZN40_INTERNAL_269db142_4_k_cu_ab4af289_326304cuda3std3__48in_placeE - _ZN40_INTERNAL_269db142_4_k_cu_ab4af289_326304cuda3std3__45__cpo6cbeginE)
_ZN40_INTERNAL_269db142_4_k_cu_ab4af289_326304cuda3std3__45__cpo6cbeginE:
	.zero		1
	.type		_ZN40_INTERNAL_269db142_4_k_cu_ab4af289_326304cuda3std3__48in_placeE,@object
	.size		_ZN40_INTERNAL_269db142_4_k_cu_ab4af289_326304cuda3std3__48in_placeE,(_ZN40_INTERNAL_269db142_4_k_cu_ab4af289_326304cuda3std6ranges3__45__cpo9iter_moveE - _ZN40_INTERNAL_269db142_4_k_cu_ab4af289_326304cuda3std3__48in_placeE)
_ZN40_INTERNAL_269db142_4_k_cu_ab4af289_326304cuda3std3__48in_placeE:
	.zero		1
	.type		_ZN40_INTERNAL_269db142_4_k_cu_ab4af289_326304cuda3std6ranges3__45__cpo9iter_moveE,@object
	.size		_ZN40_INTERNAL_269db142_4_k_cu_ab4af289_326304cuda3std6ranges3__45__cpo9iter_moveE,(_ZN40_INTERNAL_269db142_4_k_cu_ab4af289_326304cuda3std3__45__cpo5beginE - _ZN40_INTERNAL_269db142_4_k_cu_ab4af289_326304cuda3std6ranges3__45__cpo9iter_moveE)
_ZN40_INTERNAL_269db142_4_k_cu_ab4af289_326304cuda3std6ranges3__45__cpo9iter_moveE:
	.zero		1
	.type		_ZN40_INTERNAL_269db142_4_k_cu_ab4af289_326304cuda3std3__45__cpo5beginE,@object
	.size		_ZN40_INTERNAL_269db142_4_k_cu_ab4af289_326304cuda3std3__45__cpo5beginE,(_ZN40_INTERNAL_269db142_4_k_cu_ab4af289_326304cuda3std3__442_GLOBAL__N__269db142_4_k_cu_ab4af289_326306ignoreE - _ZN40_INTERNAL_269db142_4_k_cu_ab4af289_326304cuda3std3__45__cpo5beginE)
_ZN40_INTERNAL_269db142_4_k_cu_ab4af289_326304cuda3std3__45__cpo5beginE:
	.zero		1
	.type		_ZN40_INTERNAL_269db142_4_k_cu_ab4af289_326304cuda3std3__442_GLOBAL__N__269db142_4_k_cu_ab4af289_326306ignoreE,@object
	.size		_ZN40_INTERNAL_269db142_4_k_cu_ab4af289_326304cuda3std3__442_GLOBAL__N__269db142_4_k_cu_ab4af289_326306ignoreE,(_ZN40_INTERNAL_269db142_4_k_cu_ab4af289_326304cute7productE - _ZN40_INTERNAL_269db142_4_k_cu_ab4af289_326304cuda3std3__442_GLOBAL__N__269db142_4_k_cu_ab4af289_326306ignoreE)
_ZN40_INTERNAL_269db142_4_k_cu_ab4af289_326304cuda3std3__442_GLOBAL__N__269db142_4_k_cu_ab4af289_326306ignoreE:
	.zero		1
	.type		_ZN40_INTERNAL_269db142_4_k_cu_ab4af289_326304cute7productE,@object
	.size		_ZN40_INTERNAL_269db142_4_k_cu_ab4af289_326304cute7productE,(_ZN40_INTERNAL_269db142_4_k_cu_ab4af289_326304cuda3std3__45__cpo3endE - _ZN40_INTERNAL_269db142_4_k_cu_ab4af289_326304cute7productE)
_ZN40_INTERNAL_269db142_4_k_cu_ab4af289_326304cute7productE:
	.zero		1
	.type		_ZN40_INTERNAL_269db142_4_k_cu_ab4af289_326304cuda3std3__45__cpo3endE,@object
	.size		_ZN40_INTERNAL_269db142_4_k_cu_ab4af289_326304cuda3std3__45__cpo3endE,(_ZN40_INTERNAL_269db142_4_k_cu_ab4af289_326304cuda3std3__419piecewise_constructE - _ZN40_INTERNAL_269db142_4_k_cu_ab4af289_326304cuda3std3__45__cpo3endE)
_ZN40_INTERNAL_269db142_4_k_cu_ab4af289_326304cuda3std3__45__cpo3endE:
	.zero		1
	.type		_ZN40_INTERNAL_269db142_4_k_cu_ab4af289_326304cuda3std3__419piecewise_constructE,@object
	.size		_ZN40_INTERNAL_269db142_4_k_cu_ab4af289_326304cuda3std3__419piecewise_constructE,(_ZN40_INTERNAL_269db142_4_k_cu_ab4af289_326304cuda3std3__45__cpo4cendE - _ZN40_INTERNAL_269db142_4_k_cu_ab4af289_326304cuda3std3__419piecewise_constructE)
_ZN40_INTERNAL_269db142_4_k_cu_ab4af289_326304cuda3std3__419piecewise_constructE:
	.zero		1
	.type		_ZN40_INTERNAL_269db142_4_k_cu_ab4af289_326304cuda3std3__45__cpo4cendE,@object
	.size		_ZN40_INTERNAL_269db142_4_k_cu_ab4af289_326304cuda3std3__45__cpo4cendE,(_ZN40_INTERNAL_269db142_4_k_cu_ab4af289_326304cuda3std6ranges3__45__cpo4swapE - _ZN40_INTERNAL_269db142_4_k_cu_ab4af289_326304cuda3std3__45__cpo4cendE)
_ZN40_INTERNAL_269db142_4_k_cu_ab4af289_326304cuda3std3__45__cpo4cendE:
	.zero		1
	.type		_ZN40_INTERNAL_269db142_4_k_cu_ab4af289_326304cuda3std6ranges3__45__cpo4swapE,@object
	.size		_ZN40_INTERNAL_269db142_4_k_cu_ab4af289_326304cuda3std6ranges3__45__cpo4swapE,(.L_10 - _ZN40_INTERNAL_269db142_4_k_cu_ab4af289_326304cuda3std6ranges3__45__cpo4swapE)
_ZN40_INTERNAL_269db142_4_k_cu_ab4af289_326304cuda3std6ranges3__45__cpo4swapE:
	.zero		1
.L_10:


//--------------------- .nv.constant0._ZN7cutlass13device_kernelINS_4gemm6kernel13GemmUniversalIN4cute5tupleIJiiiiEEENS1_10collective13CollectiveMmaINS1_35MainloopSm100TmaUmmaWarpSpecializedILi16ELi2ELi4ENS5_IJNS4_1CILi2EEENSA_ILi4EEENSA_ILi1EEEEEEEENS5_IJNSA_ILi256EEENSA_ILi128EEENSA_ILi32EEEEEENS_10bfloat16_tENS5_IJlSD_lEEESK_SL_NS4_8TiledMMAINS4_8MMA_AtomIJNS4_26SM100_MMA_F16BF16_2x1SM_SSISK_SK_fLi256ELi128ELNS4_4UMMA5MajorE0ELSQ_0ELNSP_7ScaleInE0ELSR_0EEEEEENS4_6LayoutINS5_IJSD_SD_SD_EEENS5_IJNSA_ILi0EEESW_SW_EEEEENS5_IJNS4_10UnderscoreESZ_SZ_EEEEENS4_28SM100_TMA_2SM_LOAD_MULTICASTENS4_14ComposedLayoutINS4_7SwizzleILi2ELi4ELi3EEENS4_18smem_ptr_flag_bitsILi16EEENSU_INS5_IJNSA_ILi8EEESI_EEENS5_IJSI_SD_EEEEEEEvNS4_8identityENS4_18SM100_TMA_2SM_LOADES1C_vS1D_EENS_8epilogue10collective18CollectiveEpilogueINS1G_23Sm100TmaWarpSpecializedILi4ELi2ELi32ELb1ELb0EEEJNS5_IJSH_SH_SI_EEENS5_IJNSU_ISH_SD_EENSU_ISI_SD_EEEEESK_SL_SK_SL_NS1G_6fusion15FusionCallbacksIS1K_NS1P_17LinearCombinationISK_fSK_fLNS_15FloatRoundStyleE2EEES1L_S1O_JEEENS4_5SM1004TMEM4LOAD26SM100_TMEM_LOAD_32dp32b32xENS4_13SM90_TMA_LOADES1C_NS4_39AutoVectorizingCopyWithAssumedAlignmentILi128EEENS4_14SM90_TMA_STOREES1C_S21_S21_EEEvvEEEEvNT_6ParamsE --------------------------
	.section	.nv.constant0._ZN7cutlass13device_kernelINS_4gemm6kernel13GemmUniversalIN4cute5tupleIJiiiiEEENS1_10collective13CollectiveMmaINS1_35MainloopSm100TmaUmmaWarpSpecializedILi16ELi2ELi4ENS5_IJNS4_1CILi2EEENSA_ILi4EEENSA_ILi1EEEEEEEENS5_IJNSA_ILi256EEENSA_ILi128EEENSA_ILi32EEEEEENS_10bfloat16_tENS5_IJlSD_lEEESK_SL_NS4_8TiledMMAINS4_8MMA_AtomIJNS4_26SM100_MMA_F16BF16_2x1SM_SSISK_SK_fLi256ELi128ELNS4_4UMMA5MajorE0ELSQ_0ELNSP_7ScaleInE0ELSR_0EEEEEENS4_6LayoutINS5_IJSD_SD_SD_EEENS5_IJNSA_ILi0EEESW_SW_EEEEENS5_IJNS4_10UnderscoreESZ_SZ_EEEEENS4_28SM100_TMA_2SM_LOAD_MULTICASTENS4_14ComposedLayoutINS4_7SwizzleILi2ELi4ELi3EEENS4_18smem_ptr_flag_bitsILi16EEENSU_INS5_IJNSA_ILi8EEESI_EEENS5_IJSI_SD_EEEEEEEvNS4_8identityENS4_18SM100_TMA_2SM_LOADES1C_vS1D_EENS_8epilogue10collective18CollectiveEpilogueINS1G_23Sm100TmaWarpSpecializedILi4ELi2ELi32ELb1ELb0EEEJNS5_IJSH_SH_SI_EEENS5_IJNSU_ISH_SD_EENSU_ISI_SD_EEEEESK_SL_SK_SL_NS1G_6fusion15FusionCallbacksIS1K_NS1P_17LinearCombinationISK_fSK_fLNS_15FloatRoundStyleE2EEES1L_S1O_JEEENS4_5SM1004TMEM4LOAD26SM100_TMEM_LOAD_32dp32b32xENS4_13SM90_TMA_LOADES1C_NS4_39AutoVectorizingCopyWithAssumedAlignmentILi128EEENS4_14SM90_TMA_STOREES1C_S21_S21_EEEvvEEEEvNT_6ParamsE,"a",@progbits
	.sectionflags	@""
	.align	4
.nv.constant0._ZN7cutlass13device_kernelINS_4gemm6kernel13GemmUniversalIN4cute5tupleIJiiiiEEENS1_10collective13CollectiveMmaINS1_35MainloopSm100TmaUmmaWarpSpecializedILi16ELi2ELi4ENS5_IJNS4_1CILi2EEENSA_ILi4EEENSA_ILi1EEEEEEEENS5_IJNSA_ILi256EEENSA_ILi128EEENSA_ILi32EEEEEENS_10bfloat16_tENS5_IJlSD_lEEESK_SL_NS4_8TiledMMAINS4_8MMA_AtomIJNS4_26SM100_MMA_F16BF16_2x1SM_SSISK_SK_fLi256ELi128ELNS4_4UMMA5MajorE0ELSQ_0ELNSP_7ScaleInE0ELSR_0EEEEEENS4_6LayoutINS5_IJSD_SD_SD_EEENS5_IJNSA_ILi0EEESW_SW_EEEEENS5_IJNS4_10UnderscoreESZ_SZ_EEEEENS4_28SM100_TMA_2SM_LOAD_MULTICASTENS4_14ComposedLayoutINS4_7SwizzleILi2ELi4ELi3EEENS4_18smem_ptr_flag_bitsILi16EEENSU_INS5_IJNSA_ILi8EEESI_EEENS5_IJSI_SD_EEEEEEEvNS4_8identityENS4_18SM100_TMA_2SM_LOADES1C_vS1D_EENS_8epilogue10collective18CollectiveEpilogueINS1G_23Sm100TmaWarpSpecializedILi4ELi2ELi32ELb1ELb0EEEJNS5_IJSH_SH_SI_EEENS5_IJNSU_ISH_SD_EENSU_ISI_SD_EEEEESK_SL_SK_SL_NS1G_6fusion15FusionCallbacksIS1K_NS1P_17LinearCombinationISK_fSK_fLNS_15FloatRoundStyleE2EEES1L_S1O_JEEENS4_5SM1004TMEM4LOAD26SM100_TMEM_LOAD_32dp32b32xENS4_13SM90_TMA_LOADES1C_NS4_39AutoVectorizingCopyWithAssumedAlignmentILi128EEENS4_14SM90_TMA_STOREES1C_S21_S21_EEEvvEEEEvNT_6ParamsE:
	.zero		2944


//--------------------- SYMBOLS --------------------------

	.type		.nv.reservedSmem.offset0,@object
	.size		.nv.reservedSmem.offset0,0x4
	.type		.nv.reservedSmem.cap,@object
	.size		.nv.reservedSmem.cap,0x4
	.type		__assertfail,@function
